// auto-generated by cutlass_sweep.fmha — config: {"arch": "sm_90", "direction": "fwd", "dtype": "bf16", "head_dim": 160, "mask": "none", "schedule": "cooperative", "tile_kv": 256, "tile_q": 128}
#include "cutlass/cutlass.h"
#include "cute/tensor.hpp"
#include "cutlass/device_kernel.h"
#include "cutlass/kernel_hardware_info.h"
#include "88_hopper_fmha/collective/fmha_fusion.hpp"
#include "88_hopper_fmha/kernel/fmha_kernel_builder.hpp"

using namespace cute;
using Element = cutlass::bfloat16_t;
using TileShape = Shape<_128, _256, _160>;
using StrideQ = cute::tuple<int, _1, cute::tuple<int, int>>;
using StrideK = cute::tuple<int, _1, cute::tuple<int, int>>;
using StrideV = cute::tuple<int, cute::_1, cute::tuple<int, int>>;

using Kernel = typename cutlass::fmha::kernel::FmhaBuilder<
    Element, float, float,
    TileShape, StrideQ, StrideK, StrideV,
    cutlass::fmha::collective::DefaultFusion,
    cutlass::gemm::KernelTmaWarpSpecializedCooperative
  >::Kernel;

auto* _anchor = &cutlass::device_kernel<Kernel>;


// ===== COMPILED SASS (sm_90a) =====

	.target	sm_90a

	.elftype	@"ET_EXEC"


//--------------------- .note.nv.tkinfo           --------------------------
	.section	.note.nv.tkinfo,"",@"SHT_NOTE"
	.sectionflags	@"SHF_NOTE_NV_TKINFO"
	.tkinfo
        /*0018*/ 	.word	0x00000002
        /*0030*/ 	.string	""
        /*0030*/ 	.string	"ptxas"
        /*0030*/ 	.string	"Cuda compilation tools, release 13.0, V13.0.88"
        /*0030*/ 	.string	"Build cuda_13.0.r13.0/compiler.36424714_0"
        /*0030*/ 	.string	"-arch sm_90a -m 64 "



//--------------------- .note.nv.cuinfo           --------------------------
	.section	.note.nv.cuinfo,"",@"SHT_NOTE"
	.sectionflags	@"SHF_NOTE_NV_CUINFO"
        /*0018*/ 	.short	0x0002
        /*001a*/ 	.short	0x005a
        /*001c*/ 	.short	0x0082
	.zero		2


//--------------------- .nv.info                  --------------------------
	.section	.nv.info,"",@"SHT_CUDA_INFO"
	.align	4


	//----- nvinfo : EIATTR_REGCOUNT
	.align		4
        /*0000*/ 	.byte	0x04, 0x2f
        /*0002*/ 	.short	(.L_16 - .L_15)
	.align		4
.L_15:
        /*0004*/ 	.word	index@(_ZN7cutlass13device_kernelINS_4fmha6kernel28FmhaKernelTmaWarpSpecializedINS1_10collective30FmhaMainloopTmaWarpSpecializedINS_10bfloat16_tEffN4cute5tupleIJNS7_1CILi128EEENS9_ILi256EEENS9_ILi160EEEEEENS8_IJiNS9_ILi1EEENS8_IJiiEEEEEESG_SG_NS4_13DefaultFusionEJEEENS4_15FmhaFwdEpilogueIS6_fNS8_IJNS9_ILi64EEESC_SB_EEEEENS2_23IndividualTileSchedulerEJEEEEEvNT_6ParamsE)
        /*0008*/ 	.word	0x000000a8


	//----- nvinfo : EIATTR_FRAME_SIZE
	.align		4
.L_16:
        /*000c*/ 	.byte	0x04, 0x11
        /*000e*/ 	.short	(.L_18 - .L_17)
	.align		4
.L_17:
        /*0010*/ 	.word	index@($__internal_0_$__cuda_sm20_rcp_rn_f32_slowpath)
        /*0014*/ 	.word	0x00000000


	//----- nvinfo : EIATTR_FRAME_SIZE
	.align		4
.L_18:
        /*0018*/ 	.byte	0x04, 0x11
        /*001a*/ 	.short	(.L_20 - .L_19)
	.align		4
.L_19:
        /*001c*/ 	.word	index@(_ZN7cutlass13device_kernelINS_4fmha6kernel28FmhaKernelTmaWarpSpecializedINS1_10collective30FmhaMainloopTmaWarpSpecializedINS_10bfloat16_tEffN4cute5tupleIJNS7_1CILi128EEENS9_ILi256EEENS9_ILi160EEEEEENS8_IJiNS9_ILi1EEENS8_IJiiEEEEEESG_SG_NS4_13DefaultFusionEJEEENS4_15FmhaFwdEpilogueIS6_fNS8_IJNS9_ILi64EEESC_SB_EEEEENS2_23IndividualTileSchedulerEJEEEEEvNT_6ParamsE)
        /*0020*/ 	.word	0x00000000


	//----- nvinfo : EIATTR_MIN_STACK_SIZE
	.align		4
.L_20:
        /*0024*/ 	.byte	0x04, 0x12
        /*0026*/ 	.short	(.L_22 - .L_21)
	.align		4
.L_21:
        /*0028*/ 	.word	index@(_ZN7cutlass13device_kernelINS_4fmha6kernel28FmhaKernelTmaWarpSpecializedINS1_10collective30FmhaMainloopTmaWarpSpecializedINS_10bfloat16_tEffN4cute5tupleIJNS7_1CILi128EEENS9_ILi256EEENS9_ILi160EEEEEENS8_IJiNS9_ILi1EEENS8_IJiiEEEEEESG_SG_NS4_13DefaultFusionEJEEENS4_15FmhaFwdEpilogueIS6_fNS8_IJNS9_ILi64EEESC_SB_EEEEENS2_23IndividualTileSchedulerEJEEEEEvNT_6ParamsE)
        /*002c*/ 	.word	0x00000000
.L_22:


//--------------------- .nv.compat                --------------------------
	.section	.nv.compat,"",@"SHT_CUDA_COMPAT_INFO"
	.align	4
        /*0000*/ 	.byte	0x02, 0x09, 0x01, 0x00, 0x02, 0x02, 0x04, 0x00, 0x02, 0x05, 0x05, 0x00, 0x03, 0x07, 0x01, 0x01
        /*0010*/ 	.byte	0x02, 0x03, 0x01, 0x00, 0x02, 0x06, 0x01, 0x00, 0x04, 0x0b, 0x08, 0x00, 0x00, 0x00, 0x00, 0x00
        /*0020*/ 	.byte	0x00, 0x00, 0x00, 0x00


//--------------------- .nv.info._ZN7cutlass13device_kernelINS_4fmha6kernel28FmhaKernelTmaWarpSpecializedINS1_10collective30FmhaMainloopTmaWarpSpecializedINS_10bfloat16_tEffN4cute5tupleIJNS7_1CILi128EEENS9_ILi256EEENS9_ILi160EEEEEENS8_IJiNS9_ILi1EEENS8_IJiiEEEEEESG_SG_NS4_13DefaultFusionEJEEENS4_15FmhaFwdEpilogueIS6_fNS8_IJNS9_ILi64EEESC_SB_EEEEENS2_23IndividualTileSchedulerEJEEEEEvNT_6ParamsE --------------------------
	.section	.nv.info._ZN7cutlass13device_kernelINS_4fmha6kernel28FmhaKernelTmaWarpSpecializedINS1_10collective30FmhaMainloopTmaWarpSpecializedINS_10bfloat16_tEffN4cute5tupleIJNS7_1CILi128EEENS9_ILi256EEENS9_ILi160EEEEEENS8_IJiNS9_ILi1EEENS8_IJiiEEEEEESG_SG_NS4_13DefaultFusionEJEEENS4_15FmhaFwdEpilogueIS6_fNS8_IJNS9_ILi64EEESC_SB_EEEEENS2_23IndividualTileSchedulerEJEEEEEvNT_6ParamsE,"",@"SHT_CUDA_INFO"
	.sectionflags	@""
	.align	4


	//----- nvinfo : EIATTR_CUDA_API_VERSION
	.align		4
        /*0000*/ 	.byte	0x04, 0x37
        /*0002*/ 	.short	(.L_24 - .L_23)
.L_23:
        /*0004*/ 	.word	0x00000082


	//----- nvinfo : EIATTR_KPARAM_INFO
	.align		4
.L_24:
        /*0008*/ 	.byte	0x04, 0x17
        /*000a*/ 	.short	(.L_26 - .L_25)
.L_25:
        /*000c*/ 	.word	0x00000000
        /*0010*/ 	.short	0x0000
        /*0012*/ 	.short	0x0070
        /*0014*/ 	.byte	0x00, 0xf0, 0x01, 0x20


	//----- nvinfo : EIATTR_SPARSE_MMA_MASK
	.align		4
.L_26:
        /*0018*/ 	.byte	0x03, 0x50
        /*001a*/ 	.short	0x0000


	//----- nvinfo : EIATTR_MAXREG_COUNT
	.align		4
        /*001c*/ 	.byte	0x03, 0x1b
        /*001e*/ 	.short	0x00a8


	//----- nvinfo : EIATTR_NUM_BARRIERS
	.align		4
        /*0020*/ 	.byte	0x02, 0x4c
        /*0022*/ 	.byte	0x02
	.zero		1


	//----- nvinfo : EIATTR_EXTERNS
	.align		4
        /*0024*/ 	.byte	0x04, 0x0f
        /*0026*/ 	.short	(.L_28 - .L_27)


	//   ....[0]....
	.align		4
.L_27:
        /*0028*/ 	.word	index@(__assertfail)


	//----- nvinfo : EIATTR_MERCURY_ISA_VERSION
	.align		4
.L_28:
        /*002c*/ 	.byte	0x03, 0x5f
        /*002e*/ 	.short	0x0101


	//----- nvinfo : EIATTR_INT_WARP_WIDE_INSTR_OFFSETS
	.align		4
        /*0030*/ 	.byte	0x04, 0x31
        /*0032*/ 	.short	(.L_30 - .L_29)


	//   ....[0]....
.L_29:
        /*0034*/ 	.word	0x000006f0


	//   ....[1]....
        /*0038*/ 	.word	0x00000700


	//   ....[2]....
        /*003c*/ 	.word	0x00000710


	//   ....[3]....
        /*0040*/ 	.word	0x00000720


	//   ....[4]....
        /*0044*/ 	.word	0x00000790


	//----- nvinfo : EIATTR_COOP_GROUP_MASK_REGIDS
	.align		4
.L_30:
        /*0048*/ 	.byte	0x04, 0x29
        /*004a*/ 	.short	(.L_32 - .L_31)


	//   ....[0]....
.L_31:
        /*004c*/ 	.word	0xffffffff


	//   ....[1]....
        /*0050*/ 	.word	0xffffffff


	//   ....[2]....
        /*0054*/ 	.word	0xffffffff


	//   ....[3]....
        /*0058*/ 	.word	0xffffffff


	//   ....[4]....
        /*005c*/ 	.word	0xffffffff


	//   ....[5]....
        /*0060*/ 	.word	0xffffffff


	//   ....[6]....
        /*0064*/ 	.word	0xffffffff


	//   ....[7]....
        /*0068*/ 	.word	0xffffffff


	//   ....[8]....
        /*006c*/ 	.word	0xffffffff


	//   ....[9]....
        /*0070*/ 	.word	0xffffffff


	//   ....[10]....
        /*0074*/ 	.word	0xffffffff


	//   ....[11]....
        /*0078*/ 	.word	0xffffffff


	//   ....[12]....
        /*007c*/ 	.word	0xffffffff


	//   ....[13]....
        /*0080*/ 	.word	0xffffffff


	//   ....[14]....
        /*0084*/ 	.word	0xffffffff


	//   ....[15]....
        /*0088*/ 	.word	0xffffffff


	//   ....[16]....
        /*008c*/ 	.word	0xffffffff


	//   ....[17]....
        /*0090*/ 	.word	0xffffffff


	//----- nvinfo : EIATTR_COOP_GROUP_INSTR_OFFSETS
	.align		4
.L_32:
        /*0094*/ 	.byte	0x04, 0x28
        /*0096*/ 	.short	(.L_34 - .L_33)


	//   ....[0]....
.L_33:
        /*0098*/ 	.word	0x00000050


	//   ....[1]....
        /*009c*/ 	.word	0x00000080


	//   ....[2]....
        /*00a0*/ 	.word	0x000001b0


	//   ....[3]....
        /*00a4*/ 	.word	0x00000370


	//   ....[4]....
        /*00a8*/ 	.word	0x00000530


	//   ....[5]....
        /*00ac*/ 	.word	0x00000690


	//   ....[6]....
        /*00b0*/ 	.word	0x00001b90


	//   ....[7]....
        /*00b4*/ 	.word	0x00001c20


	//   ....[8]....
        /*00b8*/ 	.word	0x00001c70


	//   ....[9]....
        /*00bc*/ 	.word	0x00001d40


	//   ....[10]....
        /*00c0*/ 	.word	0x00007be0


	//   ....[11]....
        /*00c4*/ 	.word	0x00007c10


	//   ....[12]....
        /*00c8*/ 	.word	0x00009110


	//   ....[13]....
        /*00cc*/ 	.word	0x00009230


	//   ....[14]....
        /*00d0*/ 	.word	0x0000d5f0


	//   ....[15]....
        /*00d4*/ 	.word	0x0000d620


	//   ....[16]....
        /*00d8*/ 	.word	0x0000d670


	//   ....[17]....
        /*00dc*/ 	.word	0x0000d680


	//----- nvinfo : EIATTR_REG_RECONFIG
	.align		4
.L_34:
        /*00e0*/ 	.byte	0x01, 0x54
	.zero		2


	//----- nvinfo : EIATTR_SYSCALL_OFFSETS
	.align		4
        /*00e4*/ 	.byte	0x04, 0x46
        /*00e6*/ 	.short	(.L_36 - .L_35)


	//   ....[0]....
.L_35:
        /*00e8*/ 	.word	0x0000e360


	//   ....[1]....
        /*00ec*/ 	.word	0x0000e4c0


	//----- nvinfo : EIATTR_MBARRIER_INSTR_OFFSETS
	.align		4
.L_36:
        /*00f0*/ 	.byte	0x04, 0x39
        /*00f2*/ 	.short	(.L_38 - .L_37)


	//   ....[0]....
.L_37:
        /*00f4*/ 	.word	0x00000320
        /*00f8*/ 	.word	0x000000ff
        /*00fc*/ 	.word	0x0006e050
        /*0100*/ 	.short	0x0100
        /*0102*/ 	.byte	0x0b
	.zero		1


	//   ....[1]....
        /*0104*/ 	.word	0x00000330
        /*0108*/ 	.word	0x000000ff
        /*010c*/ 	.word	0x0006e060
        /*0110*/ 	.short	0x0100
        /*0112*/ 	.byte	0x0b
	.zero		1


	//   ....[2]....
        /*0114*/ 	.word	0x00000340
        /*0118*/ 	.word	0x000000ff
        /*011c*/ 	.word	0x0006e058
        /*0120*/ 	.short	0x0100
        /*0122*/ 	.byte	0x0b
	.zero		1


	//   ....[3]....
        /*0124*/ 	.word	0x00000350
        /*0128*/ 	.word	0x000000ff
        /*012c*/ 	.word	0x0006e068
        /*0130*/ 	.short	0x0100
        /*0132*/ 	.byte	0x0b
	.zero		1


	//   ....[4]....
        /*0134*/ 	.word	0x00000480
        /*0138*/ 	.word	0x000000ff
        /*013c*/ 	.word	0x0006e000
        /*0140*/ 	.short	0x0100
        /*0142*/ 	.byte	0x0b
	.zero		1


	//   ....[5]....
        /*0144*/ 	.word	0x00000490
        /*0148*/ 	.word	0x000000ff
        /*014c*/ 	.word	0x0006e028
        /*0150*/ 	.short	0x0100
        /*0152*/ 	.byte	0x0b
	.zero		1


	//   ....[6]....
        /*0154*/ 	.word	0x000004a0
        /*0158*/ 	.word	0x000000ff
        /*015c*/ 	.word	0x0006e008
        /*0160*/ 	.short	0x0100
        /*0162*/ 	.byte	0x0b
	.zero		1


	//   ....[7]....
        /*0164*/ 	.word	0x000004b0
        /*0168*/ 	.word	0x000000ff
        /*016c*/ 	.word	0x0006e030
        /*0170*/ 	.short	0x0100
        /*0172*/ 	.byte	0x0b
	.zero		1


	//   ....[8]....
        /*0174*/ 	.word	0x000004c0
        /*0178*/ 	.word	0x000000ff
        /*017c*/ 	.word	0x0006e010
        /*0180*/ 	.short	0x0100
        /*0182*/ 	.byte	0x0b
	.zero		1


	//   ....[9]....
        /*0184*/ 	.word	0x000004d0
        /*0188*/ 	.word	0x000000ff
        /*018c*/ 	.word	0x0006e038
        /*0190*/ 	.short	0x0100
        /*0192*/ 	.byte	0x0b
	.zero		1


	//   ....[10]....
        /*0194*/ 	.word	0x000004e0
        /*0198*/ 	.word	0x000000ff
        /*019c*/ 	.word	0x0006e018
        /*01a0*/ 	.short	0x0100
        /*01a2*/ 	.byte	0x0b
	.zero		1


	//   ....[11]....
        /*01a4*/ 	.word	0x000004f0
        /*01a8*/ 	.word	0x000000ff
        /*01ac*/ 	.word	0x0006e040
        /*01b0*/ 	.short	0x0100
        /*01b2*/ 	.byte	0x0b
	.zero		1


	//   ....[12]....
        /*01b4*/ 	.word	0x00000500
        /*01b8*/ 	.word	0x000000ff
        /*01bc*/ 	.word	0x0006e020
        /*01c0*/ 	.short	0x0100
        /*01c2*/ 	.byte	0x0b
	.zero		1


	//   ....[13]....
        /*01c4*/ 	.word	0x00000510
        /*01c8*/ 	.word	0x000000ff
        /*01cc*/ 	.word	0x0006e048
        /*01d0*/ 	.short	0x0100
        /*01d2*/ 	.byte	0x0b
	.zero		1


	//   ....[14]....
        /*01d4*/ 	.word	0x00000640
        /*01d8*/ 	.word	0x000000ff
        /*01dc*/ 	.word	0x0006e070
        /*01e0*/ 	.short	0x0100
        /*01e2*/ 	.byte	0x0b
	.zero		1


	//   ....[15]....
        /*01e4*/ 	.word	0x00000650
        /*01e8*/ 	.word	0x000000ff
        /*01ec*/ 	.word	0x0006e080
        /*01f0*/ 	.short	0x0100
        /*01f2*/ 	.byte	0x0b
	.zero		1


	//   ....[16]....
        /*01f4*/ 	.word	0x00000660
        /*01f8*/ 	.word	0x000000ff
        /*01fc*/ 	.word	0x0006e078
        /*0200*/ 	.short	0x0100
        /*0202*/ 	.byte	0x0b
	.zero		1


	//   ....[17]....
        /*0204*/ 	.word	0x00000670
        /*0208*/ 	.word	0x000000ff
        /*020c*/ 	.word	0x0006e088
        /*0210*/ 	.short	0x0100
        /*0212*/ 	.byte	0x0b
	.zero		1


	//   ....[18]....
        /*0214*/ 	.word	0x000007b0
        /*0218*/ 	.word	0x000000ff
        /*021c*/ 	.word	0x0006e090
        /*0220*/ 	.short	0x0100
        /*0222*/ 	.byte	0x08
	.zero		1


	//   ....[19]....
        /*0224*/ 	.word	0x000007c0
        /*0228*/ 	.word	0x000000ff
        /*022c*/ 	.word	0x0006e098
        /*0230*/ 	.short	0x0100
        /*0232*/ 	.byte	0x08
	.zero		1


	//   ....[20]....
        /*0234*/ 	.word	0x000007d0
        /*0238*/ 	.word	0x000000ff
        /*023c*/ 	.word	0x0006e0a0
        /*0240*/ 	.short	0x0100
        /*0242*/ 	.byte	0x08
	.zero		1


	//   ....[21]....
        /*0244*/ 	.word	0x000007e0
        /*0248*/ 	.word	0x000000ff
        /*024c*/ 	.word	0x0006e0a8
        /*0250*/ 	.short	0x0100
        /*0252*/ 	.byte	0x08
	.zero		1


	//   ....[22]....
        /*0254*/ 	.word	0x000008e0
        /*0258*/ 	.word	0x000000ff
        /*025c*/ 	.word	0x0006e0c0
        /*0260*/ 	.short	0x0100
        /*0262*/ 	.byte	0x0b
	.zero		1


	//   ....[23]....
        /*0264*/ 	.word	0x000008f0
        /*0268*/ 	.word	0x000000ff
        /*026c*/ 	.word	0x0006e0e0
        /*0270*/ 	.short	0x0100
        /*0272*/ 	.byte	0x0b
	.zero		1


	//   ....[24]....
        /*0274*/ 	.word	0x00000900
        /*0278*/ 	.word	0x000000ff
        /*027c*/ 	.word	0x0006e0c8
        /*0280*/ 	.short	0x0100
        /*0282*/ 	.byte	0x0b
	.zero		1


	//   ....[25]....
        /*0284*/ 	.word	0x00000910
        /*0288*/ 	.word	0x000000ff
        /*028c*/ 	.word	0x0006e0e8
        /*0290*/ 	.short	0x0100
        /*0292*/ 	.byte	0x0b
	.zero		1


	//   ....[26]....
        /*0294*/ 	.word	0x00000920
        /*0298*/ 	.word	0x000000ff
        /*029c*/ 	.word	0x0006e0d0
        /*02a0*/ 	.short	0x0100
        /*02a2*/ 	.byte	0x0b
	.zero		1


	//   ....[27]....
        /*02a4*/ 	.word	0x00000930
        /*02a8*/ 	.word	0x000000ff
        /*02ac*/ 	.word	0x0006e0f0
        /*02b0*/ 	.short	0x0100
        /*02b2*/ 	.byte	0x0b
	.zero		1


	//   ....[28]....
        /*02b4*/ 	.word	0x00000940
        /*02b8*/ 	.word	0x000000ff
        /*02bc*/ 	.word	0x0006e0d8
        /*02c0*/ 	.short	0x0100
        /*02c2*/ 	.byte	0x0b
	.zero		1


	//   ....[29]....
        /*02c4*/ 	.word	0x00000950
        /*02c8*/ 	.word	0x000000ff
        /*02cc*/ 	.word	0x0006e0f8
        /*02d0*/ 	.short	0x0100
        /*02d2*/ 	.byte	0x0b
	.zero		1


	//   ....[30]....
        /*02d4*/ 	.word	0x00000d50
        /*02d8*/ 	.word	0x000000ff
        /*02dc*/ 	.word	0x0006e050
        /*02e0*/ 	.short	0x010a
        /*02e2*/ 	.byte	0x08
	.zero		1


	//   ....[31]....
        /*02e4*/ 	.word	0x00000dc0
        /*02e8*/ 	.word	0x000000ff
        /*02ec*/ 	.word	0x0006e000
        /*02f0*/ 	.short	0x010a
        /*02f2*/ 	.byte	0x24
	.zero		1


	//   ....[32]....
        /*02f4*/ 	.word	0x00000e30
        /*02f8*/ 	.word	0x000000ff
        /*02fc*/ 	.word	0x00000000
        /*0300*/ 	.short	0x010a
        /*0302*/ 	.byte	0x05
	.zero		1


	//   ....[33]....
        /*0304*/ 	.word	0x000054f0
        /*0308*/ 	.word	0x00000004
        /*030c*/ 	.word	0x00000000
        /*0310*/ 	.short	0x0101
        /*0312*/ 	.byte	0x0b
	.zero		1


	//   ....[34]....
        /*0314*/ 	.word	0x000058c0
        /*0318*/ 	.word	0x000000ff
        /*031c*/ 	.word	0x0006e008
        /*0320*/ 	.short	0x010a
        /*0322*/ 	.byte	0x24
	.zero		1


	//   ....[35]....
        /*0324*/ 	.word	0x00007250
        /*0328*/ 	.word	0x000000ff
        /*032c*/ 	.word	0x00000000
        /*0330*/ 	.short	0x0101
        /*0332*/ 	.byte	0x0a
	.zero		1


	//   ....[36]....
        /*0334*/ 	.word	0x000073a0
        /*0338*/ 	.word	0x000000ff
        /*033c*/ 	.word	0x0006e000
        /*0340*/ 	.short	0x010a
        /*0342*/ 	.byte	0x0a
	.zero		1


	//   ....[37]....
        /*0344*/ 	.word	0x0000b4f0
        /*0348*/ 	.word	0x000000ff
        /*034c*/ 	.word	0x0006e000
        /*0350*/ 	.short	0x010a
        /*0352*/ 	.byte	0x0b
	.zero		1


	//   ....[38]....
        /*0354*/ 	.word	0x0000bac0
        /*0358*/ 	.word	0x000000ff
        /*035c*/ 	.word	0x0006e000
        /*0360*/ 	.short	0x010a
        /*0362*/ 	.byte	0x0b
	.zero		1


	//   ....[39]....
        /*0364*/ 	.word	0x0000d440
        /*0368*/ 	.word	0x000000ff
        /*036c*/ 	.word	0x00000000
        /*0370*/ 	.short	0x0101
        /*0372*/ 	.byte	0x0b
	.zero		1


	//   ....[40]....
        /*0374*/ 	.word	0x0000d4f0
        /*0378*/ 	.word	0x000000ff
        /*037c*/ 	.word	0x00000000
        /*0380*/ 	.short	0x0101
        /*0382*/ 	.byte	0x04
	.zero		1


	//   ....[41]....
        /*0384*/ 	.word	0x0000dd90
        /*0388*/ 	.word	0x000000ff
        /*038c*/ 	.word	0x0006e098
        /*0390*/ 	.short	0x010a
        /*0392*/ 	.byte	0x04
	.zero		1


	//   ....[42]....
        /*0394*/ 	.word	0x0000f5c0
        /*0398*/ 	.word	0x00000000
        /*039c*/ 	.word	0x0006e090
        /*03a0*/ 	.short	0x0101
        /*03a2*/ 	.byte	0x24
	.zero		1


	//   ....[43]....
        /*03a4*/ 	.word	0x0000f710
        /*03a8*/ 	.word	0x00000003
        /*03ac*/ 	.word	0x0006e060
        /*03b0*/ 	.short	0x010a
        /*03b2*/ 	.byte	0x3f
	.zero		1


	//   ....[44]....
        /*03b4*/ 	.word	0x0000fb10
        /*03b8*/ 	.word	0x00000005
        /*03bc*/ 	.word	0x0006e028
        /*03c0*/ 	.short	0x010a
        /*03c2*/ 	.byte	0x3f
	.zero		1


	//   ....[45]....
        /*03c4*/ 	.word	0x0000ff10
        /*03c8*/ 	.word	0x00000004
        /*03cc*/ 	.word	0x0006e060
        /*03d0*/ 	.short	0x010a
        /*03d2*/ 	.byte	0x3f
	.zero		1


	//   ....[46]....
        /*03d4*/ 	.word	0x00010340
        /*03d8*/ 	.word	0x00000003
        /*03dc*/ 	.word	0x0006e028
        /*03e0*/ 	.short	0x010a
        /*03e2*/ 	.byte	0x3f
	.zero		1


	//   ....[47]....
        /*03e4*/ 	.word	0x00010830
        /*03e8*/ 	.word	0x00000006
        /*03ec*/ 	.word	0x0006e028
        /*03f0*/ 	.short	0x010a
        /*03f2*/ 	.byte	0x3f
	.zero		1


	//   ....[48]....
        /*03f4*/ 	.word	0x00010c60
        /*03f8*/ 	.word	0x00000006
        /*03fc*/ 	.word	0x0006e028
        /*0400*/ 	.short	0x010a
        /*0402*/ 	.byte	0x3f
	.zero		1


	//   ....[49]....
        /*0404*/ 	.word	0x00011080
        /*0408*/ 	.word	0x00000003
        /*040c*/ 	.word	0x0006e050
        /*0410*/ 	.short	0x010a
        /*0412*/ 	.byte	0x3f
	.zero		1


	//   ....[50]....
        /*0414*/ 	.word	0x000110e0
        /*0418*/ 	.word	0x00000000
        /*041c*/ 	.word	0x0006e000
        /*0420*/ 	.short	0x010a
        /*0422*/ 	.byte	0x3f
	.zero		1


	//   ....[51]....
        /*0424*/ 	.word	0x00011140
        /*0428*/ 	.word	0x00000003
        /*042c*/ 	.word	0x00000000
        /*0430*/ 	.short	0x010a
        /*0432*/ 	.byte	0x3f
	.zero		1


	//   ....[52]....
        /*0434*/ 	.word	0x000111a0
        /*0438*/ 	.word	0x00000008
        /*043c*/ 	.word	0x0006e008
        /*0440*/ 	.short	0x010a
        /*0442*/ 	.byte	0x3f
	.zero		1


	//   ....[53]....
        /*0444*/ 	.word	0x00011200
        /*0448*/ 	.word	0x0000000b
        /*044c*/ 	.word	0x0006e000
        /*0450*/ 	.short	0x010a
        /*0452*/ 	.byte	0x3f
	.zero		1


	//   ....[54]....
        /*0454*/ 	.word	0x00011260
        /*0458*/ 	.word	0x00000008
        /*045c*/ 	.word	0x0006e000
        /*0460*/ 	.short	0x010a
        /*0462*/ 	.byte	0x3f
	.zero		1


	//   ....[55]....
        /*0464*/ 	.word	0x000112c0
        /*0468*/ 	.word	0x00000003
        /*046c*/ 	.word	0x0006e098
        /*0470*/ 	.short	0x010a
        /*0472*/ 	.byte	0x3f
	.zero		1


	//   ....[56]....
        /*0474*/ 	.word	0x00011310
        /*0478*/ 	.word	0x00000003
        /*047c*/ 	.word	0x0006e060
        /*0480*/ 	.short	0x010a
        /*0482*/ 	.byte	0x3f
	.zero		1


	//   ....[57]....
        /*0484*/ 	.word	0x00011360
        /*0488*/ 	.word	0x00000005
        /*048c*/ 	.word	0x0006e028
        /*0490*/ 	.short	0x010a
        /*0492*/ 	.byte	0x3f
	.zero		1


	//   ....[58]....
        /*0494*/ 	.word	0x000113b0
        /*0498*/ 	.word	0x00000004
        /*049c*/ 	.word	0x0006e060
        /*04a0*/ 	.short	0x010a
        /*04a2*/ 	.byte	0x3f
	.zero		1


	//   ....[59]....
        /*04a4*/ 	.word	0x00011400
        /*04a8*/ 	.word	0x00000003
        /*04ac*/ 	.word	0x0006e028
        /*04b0*/ 	.short	0x010a
        /*04b2*/ 	.byte	0x3f
	.zero		1


	//   ....[60]....
        /*04b4*/ 	.word	0x00011450
        /*04b8*/ 	.word	0x00000006
        /*04bc*/ 	.word	0x0006e028
        /*04c0*/ 	.short	0x010a
        /*04c2*/ 	.byte	0x3f
	.zero		1


	//   ....[61]....
        /*04c4*/ 	.word	0x000114a0
        /*04c8*/ 	.word	0x00000006
        /*04cc*/ 	.word	0x0006e028
        /*04d0*/ 	.short	0x010a
        /*04d2*/ 	.byte	0x3f
	.zero		1


	//----- nvinfo : EIATTR_NUM_MBARRIERS
	.align		4
.L_38:
        /*04d4*/ 	.byte	0x03, 0x38
        /*04d6*/ 	.short	0x001e


	//----- nvinfo : EIATTR_EXIT_INSTR_OFFSETS
	.align		4
        /*04d8*/ 	.byte	0x04, 0x1c
        /*04da*/ 	.short	(.L_40 - .L_39)


	//   ....[0]....
.L_39:
        /*04dc*/ 	.word	0x000009f0


	//   ....[1]....
        /*04e0*/ 	.word	0x0000f5d0


	//   ....[2]....
        /*04e4*/ 	.word	0x0000f610


	//   ....[3]....
        /*04e8*/ 	.word	0x00010700


	//   ....[4]....
        /*04ec*/ 	.word	0x00011060


	//----- nvinfo : EIATTR_MAX_THREADS
	.align		4
.L_40:
        /*04f0*/ 	.byte	0x04, 0x05
        /*04f2*/ 	.short	(.L_42 - .L_41)
.L_41:
        /*04f4*/ 	.word	0x00000180
        /*04f8*/ 	.word	0x00000001
        /*04fc*/ 	.word	0x00000001


	//----- nvinfo : EIATTR_CRS_STACK_SIZE
	.align		4
.L_42:
        /*0500*/ 	.byte	0x04, 0x1e
        /*0502*/ 	.short	(.L_44 - .L_43)
.L_43:
        /*0504*/ 	.word	0x00000000


	//----- nvinfo : EIATTR_CBANK_PARAM_SIZE
	.align		4
.L_44:
        /*0508*/ 	.byte	0x03, 0x19
        /*050a*/ 	.short	0x0870


	//----- nvinfo : EIATTR_PARAM_CBANK
	.align		4
        /*050c*/ 	.byte	0x04, 0x0a
        /*050e*/ 	.short	(.L_46 - .L_45)
	.align		4
.L_45:
        /*0510*/ 	.word	index@(.nv.constant0._ZN7cutlass13device_kernelINS_4fmha6kernel28FmhaKernelTmaWarpSpecializedINS1_10collective30FmhaMainloopTmaWarpSpecializedINS_10bfloat16_tEffN4cute5tupleIJNS7_1CILi128EEENS9_ILi256EEENS9_ILi160EEEEEENS8_IJiNS9_ILi1EEENS8_IJiiEEEEEESG_SG_NS4_13DefaultFusionEJEEENS4_15FmhaFwdEpilogueIS6_fNS8_IJNS9_ILi64EEESC_SB_EEEEENS2_23IndividualTileSchedulerEJEEEEEvNT_6ParamsE)
        /*0514*/ 	.short	0x0210
        /*0516*/ 	.short	0x0870


	//----- nvinfo : EIATTR_SW_WAR
	.align		4
.L_46:
        /*0518*/ 	.byte	0x04, 0x36
        /*051a*/ 	.short	(.L_48 - .L_47)
.L_47:
        /*051c*/ 	.word	0x00000008
.L_48:


//--------------------- .nv.callgraph             --------------------------
	.section	.nv.callgraph,"",@"SHT_CUDA_CALLGRAPH"
	.align	4
	.sectionentsize	8
	.align		4
        /*0000*/ 	.word	0x00000000
	.align		4
        /*0004*/ 	.word	0xffffffff
	.align		4
        /*0008*/ 	.word	index@(_ZN7cutlass13device_kernelINS_4fmha6kernel28FmhaKernelTmaWarpSpecializedINS1_10collective30FmhaMainloopTmaWarpSpecializedINS_10bfloat16_tEffN4cute5tupleIJNS7_1CILi128EEENS9_ILi256EEENS9_ILi160EEEEEENS8_IJiNS9_ILi1EEENS8_IJiiEEEEEESG_SG_NS4_13DefaultFusionEJEEENS4_15FmhaFwdEpilogueIS6_fNS8_IJNS9_ILi64EEESC_SB_EEEEENS2_23IndividualTileSchedulerEJEEEEEvNT_6ParamsE)
	.align		4
        /*000c*/ 	.word	index@(__assertfail)
	.align		4
        /*0010*/ 	.word	0x00000000
	.align		4
        /*0014*/ 	.word	0xfffffffe
	.align		4
        /*0018*/ 	.word	0x00000000
	.align		4
        /*001c*/ 	.word	0xfffffffd
	.align		4
        /*0020*/ 	.word	0x00000000
	.align		4
        /*0024*/ 	.word	0xfffffffc


//--------------------- .nv.constant4             --------------------------
	.section	.nv.constant4,"a",@progbits
	.align	8
	.align		8
.nv.constant4:
        /*0000*/ 	.dword	__assertfail
	.align		8
        /*0008*/ 	.dword	__unnamed_1
	.align		8
        /*0010*/ 	.dword	__unnamed_2
	.align		8
        /*0018*/ 	.dword	_ZN39_INTERNAL_e9ea3cb8_4_k_cu_c58e89c6_27964cuda3std3__45__cpo5beginE
	.align		8
        /*0020*/ 	.dword	_ZN39_INTERNAL_e9ea3cb8_4_k_cu_c58e89c6_27964cuda3std3__45__cpo3endE
	.align		8
        /*0028*/ 	.dword	_ZN39_INTERNAL_e9ea3cb8_4_k_cu_c58e89c6_27964cuda3std3__45__cpo6cbeginE
	.align		8
        /*0030*/ 	.dword	_ZN39_INTERNAL_e9ea3cb8_4_k_cu_c58e89c6_27964cuda3std3__45__cpo4cendE
	.align		8
        /*0038*/ 	.dword	_ZN39_INTERNAL_e9ea3cb8_4_k_cu_c58e89c6_27964cuda3std3__441_GLOBAL__N__e9ea3cb8_4_k_cu_c58e89c6_27966ignoreE
	.align		8
        /*0040*/ 	.dword	_ZN39_INTERNAL_e9ea3cb8_4_k_cu_c58e89c6_27964cuda3std3__419piecewise_constructE
	.align		8
        /*0048*/ 	.dword	_ZN39_INTERNAL_e9ea3cb8_4_k_cu_c58e89c6_27964cuda3std3__48in_placeE
	.align		8
        /*0050*/ 	.dword	_ZN39_INTERNAL_e9ea3cb8_4_k_cu_c58e89c6_27964cuda3std6ranges3__45__cpo4swapE
	.align		8
        /*0058*/ 	.dword	_ZN39_INTERNAL_e9ea3cb8_4_k_cu_c58e89c6_27964cuda3std6ranges3__45__cpo9iter_moveE
	.align		8
        /*0060*/ 	.dword	_ZN39_INTERNAL_e9ea3cb8_4_k_cu_c58e89c6_27964cute7productE
	.align		8
        /*0068*/ 	.dword	_ZN39_INTERNAL_e9ea3cb8_4_k_cu_c58e89c6_27964cute1_E
	.align		8
        /*0070*/ 	.dword	$str$24
	.align		8
        /*0078*/ 	.dword	$str$25


//--------------------- .text._ZN7cutlass13device_kernelINS_4fmha6kernel28FmhaKernelTmaWarpSpecializedINS1_10collective30FmhaMainloopTmaWarpSpecializedINS_10bfloat16_tEffN4cute5tupleIJNS7_1CILi128EEENS9_ILi256EEENS9_ILi160EEEEEENS8_IJiNS9_ILi1EEENS8_IJiiEEEEEESG_SG_NS4_13DefaultFusionEJEEENS4_15FmhaFwdEpilogueIS6_fNS8_IJNS9_ILi64EEESC_SB_EEEEENS2_23IndividualTileSchedulerEJEEEEEvNT_6ParamsE --------------------------
	.section	.text._ZN7cutlass13device_kernelINS_4fmha6kernel28FmhaKernelTmaWarpSpecializedINS1_10collective30FmhaMainloopTmaWarpSpecializedINS_10bfloat16_tEffN4cute5tupleIJNS7_1CILi128EEENS9_ILi256EEENS9_ILi160EEEEEENS8_IJiNS9_ILi1EEENS8_IJiiEEEEEESG_SG_NS4_13DefaultFusionEJEEENS4_15FmhaFwdEpilogueIS6_fNS8_IJNS9_ILi64EEESC_SB_EEEEENS2_23IndividualTileSchedulerEJEEEEEvNT_6ParamsE,"ax",@progbits
	.align	128
.text._ZN7cutlass13device_kernelINS_4fmha6kernel28FmhaKernelTmaWarpSpecializedINS1_10collective30FmhaMainloopTmaWarpSpecializedINS_10bfloat16_tEffN4cute5tupleIJNS7_1CILi128EEENS9_ILi256EEENS9_ILi160EEEEEENS8_IJiNS9_ILi1EEENS8_IJiiEEEEEESG_SG_NS4_13DefaultFusionEJEEENS4_15FmhaFwdEpilogueIS6_fNS8_IJNS9_ILi64EEESC_SB_EEEEENS2_23IndividualTileSchedulerEJEEEEEvNT_6ParamsE:
        .type           _ZN7cutlass13device_kernelINS_4fmha6kernel28FmhaKernelTmaWarpSpecializedINS1_10collective30FmhaMainloopTmaWarpSpecializedINS_10bfloat16_tEffN4cute5tupleIJNS7_1CILi128EEENS9_ILi256EEENS9_ILi160EEEEEENS8_IJiNS9_ILi1EEENS8_IJiiEEEEEESG_SG_NS4_13DefaultFusionEJEEENS4_15FmhaFwdEpilogueIS6_fNS8_IJNS9_ILi64EEESC_SB_EEEEENS2_23IndividualTileSchedulerEJEEEEEvNT_6ParamsE,@function
        .size           _ZN7cutlass13device_kernelINS_4fmha6kernel28FmhaKernelTmaWarpSpecializedINS1_10collective30FmhaMainloopTmaWarpSpecializedINS_10bfloat16_tEffN4cute5tupleIJNS7_1CILi128EEENS9_ILi256EEENS9_ILi160EEEEEENS8_IJiNS9_ILi1EEENS8_IJiiEEEEEESG_SG_NS4_13DefaultFusionEJEEENS4_15FmhaFwdEpilogueIS6_fNS8_IJNS9_ILi64EEESC_SB_EEEEENS2_23IndividualTileSchedulerEJEEEEEvNT_6ParamsE,(.L_x_112 - _ZN7cutlass13device_kernelINS_4fmha6kernel28FmhaKernelTmaWarpSpecializedINS1_10collective30FmhaMainloopTmaWarpSpecializedINS_10bfloat16_tEffN4cute5tupleIJNS7_1CILi128EEENS9_ILi256EEENS9_ILi160EEEEEENS8_IJiNS9_ILi1EEENS8_IJiiEEEEEESG_SG_NS4_13DefaultFusionEJEEENS4_15FmhaFwdEpilogueIS6_fNS8_IJNS9_ILi64EEESC_SB_EEEEENS2_23IndividualTileSchedulerEJEEEEEvNT_6ParamsE)
        .other          _ZN7cutlass13device_kernelINS_4fmha6kernel28FmhaKernelTmaWarpSpecializedINS1_10collective30FmhaMainloopTmaWarpSpecializedINS_10bfloat16_tEffN4cute5tupleIJNS7_1CILi128EEENS9_ILi256EEENS9_ILi160EEEEEENS8_IJiNS9_ILi1EEENS8_IJiiEEEEEESG_SG_NS4_13DefaultFusionEJEEENS4_15FmhaFwdEpilogueIS6_fNS8_IJNS9_ILi64EEESC_SB_EEEEENS2_23IndividualTileSchedulerEJEEEEEvNT_6ParamsE,@"STO_CUDA_ENTRY STV_DEFAULT"
_ZN7cutlass13device_kernelINS_4fmha6kernel28FmhaKernelTmaWarpSpecializedINS1_10collective30FmhaMainloopTmaWarpSpecializedINS_10bfloat16_tEffN4cute5tupleIJNS7_1CILi128EEENS9_ILi256EEENS9_ILi160EEEEEENS8_IJiNS9_ILi1EEENS8_IJiiEEEEEESG_SG_NS4_13DefaultFusionEJEEENS4_15FmhaFwdEpilogueIS6_fNS8_IJNS9_ILi64EEESC_SB_EEEEENS2_23IndividualTileSchedulerEJEEEEEvNT_6ParamsE:
[----:B------:R-:W1:Y:S01]  /*0000*/  LDC R1, c[0x0][0x28] ;  /* 0x00000a00ff017b82 */ /* 0x000e620000000800 */
[----:B------:R-:W2:Y:S01]  /*0010*/  S2R R6, SR_TID.X ;  /* 0x0000000000067919 */ /* 0x000ea20000002100 */
[----:B------:R-:W-:Y:S01]  /*0020*/  ELECT P1, URZ, PT ;  /* 0x00000000003f782f */ /* 0x000fe20003820000 */
[----:B------:R-:W-:Y:S01]  /*0030*/  BSSY B0, `(.L_x_0) ;  /* 0x0000017000007945 */ /* 0x000fe20003800000 */
[----:B--2---:R-:W-:-:S05]  /*0040*/  SHF.R.U32.HI R0, RZ, 0x5, R6 ;  /* 0x00000005ff007819 */ /* 0x004fca0000011606 */
[----:B------:R-:W2:Y:S02]  /*0050*/  SHFL.IDX PT, R2, R0, RZ, 0x1f ;  /* 0x00001fff00027589 */ /* 0x000ea400000e0000 */
[----:B--2---:R-:W-:Y:S02]  /*0060*/  R2UR UR4, R2 ;  /* 0x00000000020472ca */ /* 0x004fe400000e0000 */
[----:B------:R-:W-:-:S06]  /*0070*/  SHF.R.U32.HI R2, RZ, 0x7, R6 ;  /* 0x00000007ff027819 */ /* 0x000fcc0000011606 */
[----:B------:R-:W2:Y:S05]  /*0080*/  SHFL.IDX PT, R2, R2, RZ, 0x1f ;  /* 0x00001fff02027589 */ /* 0x000eaa00000e0000 */
[----:B------:R-:W-:Y:S02]  /*0090*/  USHF.R.S32.HI UR5, URZ, 0x1f, UR4 ;  /* 0x0000001f3f057899 */ /* 0x000fe40008011404 */
[----:B------:R-:W-:Y:S02]  /*00a0*/  ISETP.NE.OR P0, PT, RZ, UR4, !P1 ;  /* 0x00000004ff007c0c */ /* 0x000fe4000cf05670 */
[----:B------:R-:W-:-:S04]  /*00b0*/  ULEA.HI UR5, UR5, UR4, URZ, 0x2 ;  /* 0x0000000405057291 */ /* 0x000fc8000f8f103f */
[----:B------:R-:W-:-:S04]  /*00c0*/  ULOP3.LUT UR5, UR5, 0xfffffffc, URZ, 0xc0, !UPT ;  /* 0xfffffffc05057892 */ /* 0x000fc8000f8ec03f */
[----:B------:R-:W-:-:S03]  /*00d0*/  UIADD3 UR5, UR4, -UR5, URZ ;  /* 0x8000000504057290 */ /* 0x000fc6000fffe03f */
[----:B-1----:R-:W-:Y:S09]  /*00e0*/  @P0 BRA `(.L_x_1) ;  /* 0x00000000002c0947 */ /* 0x002ff20003800000 */
[----:B------:R-:W-:Y:S02]  /*00f0*/  ULDC.64 UR6, c[0x0][0x198] ;  /* 0x0000660000067ab9 */ /* 0x000fe40000000a00 */
[----:B------:R-:W-:Y:S02]  /*0100*/  UIADD3 UR8, UP0, UR6, 0xf0, URZ ;  /* 0x000000f006087890 */ /* 0x000fe4000ff1e03f */
[----:B------:R-:W-:Y:S02]  /*0110*/  UIADD3 UR10, UP1, UR6, 0x1f0, URZ ;  /* 0x000001f0060a7890 */ /* 0x000fe4000ff3e03f */
[----:B------:R-:W-:Y:S02]  /*0120*/  UIADD3 UR6, UP2, UR6, 0x2f0, URZ ;  /* 0x000002f006067890 */ /* 0x000fe4000ff5e03f */
[----:B------:R-:W-:Y:S02]  /*0130*/  UIADD3.X UR9, URZ, UR7, URZ, UP0, !UPT ;  /* 0x000000073f097290 */ /* 0x000fe400087fe43f */
[----:B------:R-:W-:-:S02]  /*0140*/  UIADD3.X UR11, URZ, UR7, URZ, UP1, !UPT ;  /* 0x000000073f0b7290 */ /* 0x000fc40008ffe43f */
[----:B------:R-:W-:-:S05]  /*0150*/  UIADD3.X UR7, URZ, UR7, URZ, UP2, !UPT ;  /* 0x000000073f077290 */ /* 0x000fca00097fe43f */
[----:B------:R1:W-:Y:S02]  /*0160*/  UTMACCTL.PF [UR8] ;  /* 0x00000000080079b9 */ /* 0x0003e40008040000 */
[----:B------:R1:W-:Y:S02]  /*0170*/  UTMACCTL.PF [UR10] ;  /* 0x000000000a0079b9 */ /* 0x0003e40008040000 */
[----:B------:R1:W-:Y:S02]  /*0180*/  UTMACCTL.PF [UR6] ;  /* 0x00000000060079b9 */ /* 0x0003e40008040000 */
[----:B-1----:R-:W-:Y:S01]  /*0190*/  NOP ;  /* 0x0000000000007918 */ /* 0x002fe20000000000 */
.L_x_1:
[----:B------:R-:W-:Y:S05]  /*01a0*/  BSYNC B0 ;  /* 0x0000000000007941 */ /* 0x000fea0003800000 */
.L_x_0:
[----:B------:R-:W1:Y:S01]  /*01b0*/  SHFL.IDX PT, R3, R0, RZ, 0x1f ;  /* 0x00001fff00037589 */ /* 0x000e6200000e0000 */
[----:B--2---:R-:W-:Y:S01]  /*01c0*/  R2UR UR37, R2 ;  /* 0x00000000022572ca */ /* 0x004fe200000e0000 */
[----:B------:R-:W-:-:S12]  /*01d0*/  UISETP.NE.AND UP0, UPT, UR5, 0x1, UPT ;  /* 0x000000010500788c */ /* 0x000fd8000bf05270 */
[----:B------:R-:W-:Y:S02]  /*01e0*/  UIADD3 UR10, UR37, -0x1, URZ ;  /* 0xffffffff250a7890 */ /* 0x000fe4000fffe03f */
[----:B------:R-:W-:Y:S02]  /*01f0*/  UISETP.EQ.AND UP0, UPT, UR37, URZ, !UP0 ;  /* 0x0000003f2500728c */ /* 0x000fe4000c702270 */
[----:B------:R-:W-:Y:S02]  /*0200*/  UISETP.GE.U32.AND UP1, UPT, UR10, 0x4, UPT ;  /* 0x000000040a00788c */ /* 0x000fe4000bf26070 */
[----:B------:R-:W-:Y:S01]  /*0210*/  USEL UR4, URZ, 0x1, !UP0 ;  /* 0x000000013f047887 */ /* 0x000fe2000c000000 */
[----:B-1----:R-:W-:-:S03]  /*0220*/  ISETP.NE.AND P0, PT, R3, RZ, PT ;  /* 0x000000ff0300720c */ /* 0x002fc60003f05270 */
[----:B------:R-:W-:-:S10]  /*0230*/  USEL UR4, UR4, 0x2, UP1 ;  /* 0x0000000204047887 */ /* 0x000fd40008800000 */
[----:B------:R-:W-:Y:S05]  /*0240*/  @P0 BRA `(.L_x_2) ;  /* 0x0000000000480947 */ /* 0x000fea0003800000 */
[----:B------:R-:W1:Y:S01]  /*0250*/  S2UR UR11, SR_CgaCtaId ;  /* 0x00000000000b79c3 */ /* 0x000e620000008800 */
[----:B------:R-:W-:Y:S01]  /*0260*/  UMOV UR6, 0x400 ;  /* 0x0000040000067882 */ /* 0x000fe20000000000 */
[----:B------:R-:W-:Y:S01]  /*0270*/  UMOV UR7, 0x1 ;  /* 0x0000000100077882 */ /* 0x000fe20000000000 */
[----:B------:R-:W-:Y:S01]  /*0280*/  UMOV UR8, 0x80 ;  /* 0x0000008000087882 */ /* 0x000fe20000000000 */
[----:B------:R-:W-:Y:S01]  /*0290*/  ELECT P0, URZ, PT ;  /* 0x00000000003f782f */ /* 0x000fe20003800000 */
[----:B------:R-:W-:-:S04]  /*02a0*/  UIADD3 UR8, -UR8, 0x100000, URZ ;  /* 0x0010000008087890 */ /* 0x000fc8000fffe13f */
[----:B------:R-:W-:Y:S02]  /*02b0*/  USHF.L.U32 UR9, UR8, 0xb, URZ ;  /* 0x0000000b08097899 */ /* 0x000fe4000800063f */
[----:B------:R-:W-:Y:S02]  /*02c0*/  USHF.L.U32 UR8, UR8, 0x1, URZ ;  /* 0x0000000108087899 */ /* 0x000fe4000800063f */
[----:B-1----:R-:W-:Y:S02]  /*02d0*/  ULEA UR11, UR11, UR6, 0x18 ;  /* 0x000000060b0b7291 */ /* 0x002fe4000f8ec03f */
[----:B------:R-:W-:-:S04]  /*02e0*/  UIADD3 UR6, -UR7, 0x100000, URZ ;  /* 0x0010000007067890 */ /* 0x000fc8000fffe13f */
[----:B------:R-:W-:Y:S02]  /*02f0*/  USHF.L.U32 UR7, UR6, 0xb, URZ ;  /* 0x0000000b06077899 */ /* 0x000fe4000800063f */
[----:B------:R-:W-:Y:S01]  /*0300*/  USHF.L.U32 UR6, UR6, 0x1, URZ ;  /* 0x0000000106067899 */ /* 0x000fe2000800063f */
[----:B------:R-:W1:Y:S11]  /*0310*/  FENCE.VIEW.ASYNC.S ;  /* 0x00000000000073c6 */ /* 0x000e760000000000 */
[----:B-1----:R1:W2:Y:S01]  /*0320*/  SYNCS.EXCH.64 URZ, [UR11+0x6e050], UR6 ;  /* 0x06e050060b3f75b2 */ /* 0x0022a20008000100 */
[----:B------:R1:W3:Y:S01]  /*0330*/  SYNCS.EXCH.64 URZ, [UR11+0x6e060], UR8 ;  /* 0x06e060080b3f75b2 */ /* 0x0002e20008000100 */
[----:B------:R1:W4:Y:S01]  /*0340*/  SYNCS.EXCH.64 URZ, [UR11+0x6e058], UR6 ;  /* 0x06e058060b3f75b2 */ /* 0x0003220008000100 */
[----:B------:R1:W1:Y:S01]  /*0350*/  SYNCS.EXCH.64 URZ, [UR11+0x6e068], UR8 ;  /* 0x06e068080b3f75b2 */ /* 0x0002620008000100 */
[----:B------:R-:W-:Y:S01]  /*0360*/  NOP ;  /* 0x0000000000007918 */ /* 0x000fe20000000000 */
.L_x_2:
[----:B------:R-:W5:Y:S01]  /*0370*/  SHFL.IDX PT, R2, R0, RZ, 0x1f ;  /* 0x00001fff00027589 */ /* 0x000f6200000e0000 */
[----:B------:R-:W-:Y:S01]  /*0380*/  NOP ;  /* 0x0000000000007918 */ /* 0x000fe20000000000 */
[----:B-----5:R-:W-:-:S13]  /*0390*/  ISETP.NE.AND P0, PT, R2, RZ, PT ;  /* 0x000000ff0200720c */ /* 0x020fda0003f05270 */
[----:B------:R-:W-:Y:S05]  /*03a0*/  @P0 BRA `(.L_x_3) ;  /* 0x0000000000600947 */ /* 0x000fea0003800000 */
[----:B-1----:R-:W1:Y:S01]  /*03b0*/  S2UR UR7, SR_CgaCtaId ;  /* 0x00000000000779c3 */ /* 0x002e620000008800 */
[----:B------:R-:W-:Y:S01]  /*03c0*/  UMOV UR6, 0x400 ;  /* 0x0000040000067882 */ /* 0x000fe20000000000 */
[----:B------:R-:W-:Y:S01]  /*03d0*/  UMOV UR8, 0x1 ;  /* 0x0000000100087882 */ /* 0x000fe20000000000 */
[----:B------:R-:W-:Y:S01]  /*03e0*/  UMOV UR12, 0x100 ;  /* 0x00000100000c7882 */ /* 0x000fe20000000000 */
[----:B------:R-:W-:-:S04]  /*03f0*/  UIADD3 UR8, -UR8, 0x100000, URZ ;  /* 0x0010000008087890 */ /* 0x000fc8000fffe13f */
[----:B------:R-:W-:Y:S02]  /*0400*/  USHF.L.U32 UR9, UR8, 0xb, URZ ;  /* 0x0000000b08097899 */ /* 0x000fe4000800063f */
[----:B------:R-:W-:Y:S01]  /*0410*/  USHF.L.U32 UR8, UR8, 0x1, URZ ;  /* 0x0000000108087899 */ /* 0x000fe2000800063f */
[----:B------:R-:W-:Y:S01]  /*0420*/  ELECT P0, URZ, PT ;  /* 0x00000000003f782f */ /* 0x000fe20003800000 */
[----:B-1----:R-:W-:Y:S02]  /*0430*/  ULEA UR11, UR7, UR6, 0x18 ;  /* 0x00000006070b7291 */ /* 0x002fe4000f8ec03f */
[----:B------:R-:W-:-:S04]  /*0440*/  UIADD3 UR6, -UR12, 0x100000, URZ ;  /* 0x001000000c067890 */ /* 0x000fc8000fffe13f */
[----:B------:R-:W-:Y:S02]  /*0450*/  USHF.L.U32 UR7, UR6, 0xb, URZ ;  /* 0x0000000b06077899 */ /* 0x000fe4000800063f */
[----:B------:R-:W-:Y:S01]  /*0460*/  USHF.L.U32 UR6, UR6, 0x1, URZ ;  /* 0x0000000106067899 */ /* 0x000fe2000800063f */
[----:B------:R-:W1:Y:S03]  /*0470*/  FENCE.VIEW.ASYNC.S ;  /* 0x00000000000073c6 */ /* 0x000e660000000000 */
[----:B-1----:R1:W1:Y:S08]  /*0480*/  SYNCS.EXCH.64 URZ, [UR11+0x6e000], UR8 ;  /* 0x06e000080b3f75b2 */ /* 0x0022700008000100 */
[----:B------:R1:W1:Y:S01]  /*0490*/  SYNCS.EXCH.64 URZ, [UR11+0x6e028], UR6 ;  /* 0x06e028060b3f75b2 */ /* 0x0002620008000100 */
        /* <DEDUP_REMOVED lines=8> */
[----:B------:R-:W-:Y:S01]  /*0520*/  NOP ;  /* 0x0000000000007918 */ /* 0x000fe20000000000 */
.L_x_3:
        /* <DEDUP_REMOVED lines=21> */
[----:B------:R-:W-:Y:S01]  /*0680*/  NOP ;  /* 0x0000000000007918 */ /* 0x000fe20000000000 */
.L_x_4:
[----:B------:R-:W5:Y:S01]  /*0690*/  SHFL.IDX PT, R2, R0, RZ, 0x1f ;  /* 0x00001fff00027589 */ /* 0x000f6200000e0000 */
[----:B------:R-:W-:Y:S01]  /*06a0*/  ELECT P0, URZ, PT ;  /* 0x00000000003f782f */ /* 0x000fe20003800000 */
[----:B------:R-:W-:Y:S01]  /*06b0*/  NOP ;  /* 0x0000000000007918 */ /* 0x000fe20000000000 */
[----:B-1----:R-:W-:Y:S02]  /*06c0*/  UMOV UR6, 0x80 ;  /* 0x0000008000067882 */ /* 0x002fe40000000000 */
[C---:B-----5:R-:W-:Y:S02]  /*06d0*/  ISETP.NE.OR P0, PT, R2.reuse, RZ, !P0 ;  /* 0x000000ff0200720c */ /* 0x060fe40004705670 */
[----:B------:R-:W-:-:S11]  /*06e0*/  ISETP.NE.AND P2, PT, R2, RZ, PT ;  /* 0x000000ff0200720c */ /* 0x000fd60003f45270 */
[----:B------:R-:W-:Y:S01]  /*06f0*/  VOTEU.ALL UP0, P0 ;  /* 0x00000000003f7886 */ /* 0x000fe20000000000 */
[----:B------:R-:W-:Y:S01]  /*0700*/  VOTEU.ALL UP2, P0 ;  /* 0x00000000003f7886 */ /* 0x000fe20000040000 */
[----:B------:R-:W-:Y:S01]  /*0710*/  VOTEU.ALL UP3, P0 ;  /* 0x00000000003f7886 */ /* 0x000fe20000060000 */
[----:B------:R-:W-:Y:S02]  /*0720*/  VOTEU.ALL UP4, P0 ;  /* 0x00000000003f7886 */ /* 0x000fe40000080000 */
[----:B------:R-:W1:Y:S01]  /*0730*/  @!UP0 S2UR UR9, SR_CgaCtaId ;  /* 0x00000000000989c3 */ /* 0x000e620000008800 */
[----:B------:R-:W-:Y:S01]  /*0740*/  @!UP0 UMOV UR8, 0x400 ;  /* 0x0000040000088882 */ /* 0x000fe20000000000 */
[----:B------:R-:W-:-:S04]  /*0750*/  @!UP0 UIADD3 UR6, -UR6, 0x100000, URZ ;  /* 0x0010000006068890 */ /* 0x000fc8000fffe13f */
[----:B------:R-:W-:Y:S02]  /*0760*/  @!UP0 USHF.L.U32 UR7, UR6, 0xb, URZ ;  /* 0x0000000b06078899 */ /* 0x000fe4000800063f */
[----:B------:R-:W-:Y:S02]  /*0770*/  @!UP0 USHF.L.U32 UR6, UR6, 0x1, URZ ;  /* 0x0000000106068899 */ /* 0x000fe4000800063f */
[----:B-1----:R-:W-:Y:S01]  /*0780*/  @!UP0 ULEA UR8, UR9, UR8, 0x18 ;  /* 0x0000000809088291 */ /* 0x002fe2000f8ec03f */
[----:B------:R-:W-:Y:S01]  /*0790*/  VOTEU.ALL UP0, P0 ;  /* 0x00000000003f7886 */ /* 0x000fe20000000000 */
[----:B------:R-:W1:Y:S10]  /*07a0*/  FENCE.VIEW.ASYNC.S ;  /* 0x00000000000073c6 */ /* 0x000e740000000000 */
[----:B-1----:R1:W1:Y:S01]  /*07b0*/  @!UP0 SYNCS.EXCH.64 URZ, [UR8+0x6e090], UR6 ;  /* 0x06e09006083f85b2 */ /* 0x0022620008000100 */
[----:B------:R1:W1:Y:S01]  /*07c0*/  @!UP2 SYNCS.EXCH.64 URZ, [UR8+0x6e098], UR6 ;  /* 0x06e09806083fa5b2 */ /* 0x0002620008000100 */
[----:B------:R1:W1:Y:S01]  /*07d0*/  @!UP3 SYNCS.EXCH.64 URZ, [UR8+0x6e0a0], UR6 ;  /* 0x06e0a006083fb5b2 */ /* 0x0002620008000100 */
[----:B------:R1:W1:Y:S01]  /*07e0*/  @!UP4 SYNCS.EXCH.64 URZ, [UR8+0x6e0a8], UR6 ;  /* 0x06e0a806083fc5b2 */ /* 0x0002620008000100 */
[----:B------:R-:W-:Y:S01]  /*07f0*/  NOP ;  /* 0x0000000000007918 */ /* 0x000fe20000000000 */
[----:B------:R-:W-:Y:S05]  /*0800*/  @P2 BRA `(.L_x_5) ;  /* 0x0000000000582947 */ /* 0x000fea0003800000 */
[----:B-1----:R-:W1:Y:S01]  /*0810*/  S2UR UR7, SR_CgaCtaId ;  /* 0x00000000000779c3 */ /* 0x002e620000008800 */
[----:B------:R-:W-:Y:S01]  /*0820*/  UMOV UR6, 0x400 ;  /* 0x0000040000067882 */ /* 0x000fe20000000000 */
[----:B------:R-:W-:Y:S01]  /*0830*/  UMOV UR8, 0x20 ;  /* 0x0000002000087882 */ /* 0x000fe20000000000 */
[----:B------:R-:W-:Y:S01]  /*0840*/  UMOV UR9, 0x80 ;  /* 0x0000008000097882 */ /* 0x000fe20000000000 */
[----:B------:R-:W-:Y:S01]  /*0850*/  ELECT P0, URZ, PT ;  /* 0x00000000003f782f */ /* 0x000fe20003800000 */
[----:B-1----:R-:W-:Y:S02]  /*0860*/  ULEA UR11, UR7, UR6, 0x18 ;  /* 0x00000006070b7291 */ /* 0x002fe4000f8ec03f */
[----:B------:R-:W-:-:S04]  /*0870*/  UIADD3 UR6, -UR8, 0x100000, URZ ;  /* 0x0010000008067890 */ /* 0x000fc8000fffe13f */
[----:B------:R-:W-:Y:S02]  /*0880*/  USHF.L.U32 UR7, UR6, 0xb, URZ ;  /* 0x0000000b06077899 */ /* 0x000fe4000800063f */
[----:B------:R-:W-:Y:S02]  /*0890*/  USHF.L.U32 UR6, UR6, 0x1, URZ ;  /* 0x0000000106067899 */ /* 0x000fe4000800063f */
        /* <DEDUP_REMOVED lines=13> */
.L_x_5:
[----:B------:R-:W-:Y:S01]  /*0970*/  ISETP.NE.AND P0, PT, RZ, UR37, PT ;  /* 0x00000025ff007c0c */ /* 0x000fe2000bf05270 */
[----:B------:R-:W-:Y:S01]  /*0980*/  NOP ;  /* 0x0000000000007918 */ /* 0x000fe20000000000 */
[----:B------:R-:W-:Y:S01]  /*0990*/  MOV R0, UR5 ;  /* 0x0000000500007c02 */ /* 0x000fe20008000f00 */
[----:B-1234-:R-:W-:Y:S03]  /*09a0*/  BAR.SYNC.DEFER_BLOCKING 0x0 ;  /* 0x0000000000007b1d */ /* 0x01efe60000010000 */
[----:B------:R-:W-:-:S07]  /*09b0*/  ISETP.EQ.AND P2, PT, R0, 0x1, P1 ;  /* 0x000000010000780c */ /* 0x000fce0000f42270 */
[----:B------:R-:W-:Y:S06]  /*09c0*/  @!P0 BRA `(.L_x_6) ;  /* 0x000000ec00048947 */ /* 0x000fec0003800000 */
[----:B------:R-:W-:-:S06]  /*09d0*/  UISETP.GT.U32.AND UP0, UPT, UR10, 0x3, UPT ;  /* 0x000000030a00788c */ /* 0x000fcc000bf04070 */
[----:B------:R-:W-:-:S13]  /*09e0*/  PLOP3.LUT P0, PT, PT, PT, UP0, 0x80, 0x0 ;  /* 0x000000000000781c */ /* 0x000fda0003f0f008 */
[----:B------:R-:W-:Y:S05]  /*09f0*/  @P0 EXIT ;  /* 0x000000000000094d */ /* 0x000fea0003800000 */
.L_x_7:
[----:B------:R-:W-:-:S08]  /*0a00*/  NOP ;  /* 0x0000000000007918 */ /* 0x000fd00000000000 */
[----:B------:R-:W1:Y:S02]  /*0a10*/  USETMAXREG.TRY_ALLOC.CTAPOOL UP0, 0xf0 ;  /* 0x000000f0000079c8 */ /* 0x000e640008000600 */
[----:B-1----:R-:W-:-:S13]  /*0a20*/  PLOP3.LUT P0, PT, PT, PT, UP0, 0x80, 0x0 ;  /* 0x000000000000781c */ /* 0x002fda0003f0f008 */
[----:B------:R-:W-:Y:S05]  /*0a30*/  @!P0 BRA `(.L_x_7) ;  /* 0xfffffffc00f08947 */ /* 0x000fea000383ffff */
[----:B------:R-:W-:Y:S01]  /*0a40*/  UISETP.NE.AND UP0, UPT, UR37, 0x1, UPT ;  /* 0x000000012500788c */ /* 0x000fe2000bf05270 */
[----:B------:R-:W1:Y:S01]  /*0a50*/  S2UR UR7, SR_CTAID.X ;  /* 0x00000000000779c3 */ /* 0x000e620000002500 */
[----:B------:R-:W-:Y:S01]  /*0a60*/  UMOV UR5, URZ ;  /* 0x0000003f00057c82 */ /* 0x000fe20008000000 */
[----:B------:R-:W-:-:S03]  /*0a70*/  UMOV UR6, URZ ;  /* 0x0000003f00067c82 */ /* 0x000fc60008000000 */
[----:B------:R-:W-:-:S13]  /*0a80*/  PLOP3.LUT P0, PT, PT, PT, UP0, 0x80, 0x0 ;  /* 0x000000000000781c */ /* 0x000fda0003f0f008 */
[----:B------:R-:W-:Y:S05]  /*0a90*/  @!P0 BRA `(.L_x_8) ;  /* 0x00000000003c8947 */ /* 0x000fea0003800000 */
[----:B------:R-:W-:Y:S01]  /*0aa0*/  UISETP.NE.AND UP0, UPT, UR37, 0x2, UPT ;  /* 0x000000022500788c */ /* 0x000fe2000bf05270 */
[----:B------:R-:W-:-:S05]  /*0ab0*/  UMOV UR6, 0x1 ;  /* 0x0000000100067882 */ /* 0x000fca0000000000 */
[----:B------:R-:W-:-:S13]  /*0ac0*/  PLOP3.LUT P1, PT, PT, PT, UP0, 0x80, 0x0 ;  /* 0x000000000000781c */ /* 0x000fda0003f2f008 */
[----:B------:R-:W-:Y:S05]  /*0ad0*/  @!P1 BRA `(.L_x_8) ;  /* 0x00000000002c9947 */ /* 0x000fea0003800000 */
[----:B------:R-:W-:-:S06]  /*0ae0*/  UISETP.NE.AND UP0, UPT, UR37, 0x3, UPT ;  /* 0x000000032500788c */ /* 0x000fcc000bf05270 */
[----:B------:R-:W-:-:S13]  /*0af0*/  PLOP3.LUT P1, PT, PT, PT, UP0, 0x80, 0x0 ;  /* 0x000000000000781c */ /* 0x000fda0003f2f008 */
[----:B------:R-:W-:Y:S05]  /*0b00*/  @!P1 BRA `(.L_x_9) ;  /* 0x0000000000189947 */ /* 0x000fea0003800000 */
[----:B------:R-:W-:-:S11]  /*0b10*/  UISETP.NE.AND UP0, UPT, UR37, 0x4, UPT ;  /* 0x000000042500788c */ /* 0x000fd6000bf05270 */
[----:B------:R-:W-:Y:S01]  /*0b20*/  @!UP0 UMOV UR5, 0x1 ;  /* 0x0000000100058882 */ /* 0x000fe20000000000 */
[----:B------:R-:W-:Y:S01]  /*0b30*/  @!UP0 UMOV UR6, 0x1 ;  /* 0x0000000100068882 */ /* 0x000fe20000000000 */
[----:B------:R-:W-:Y:S01]  /*0b40*/  @UP0 UMOV UR5, URZ ;  /* 0x0000003f00050c82 */ /* 0x000fe20008000000 */
[----:B------:R-:W-:Y:S01]  /*0b50*/  @UP0 UMOV UR6, URZ ;  /* 0x0000003f00060c82 */ /* 0x000fe20008000000 */
[----:B------:R-:W-:Y:S05]  /*0b60*/  BRA `(.L_x_8) ;  /* 0x0000000000087947 */ /* 0x000fea0003800000 */
.L_x_9:
[----:B------:R-:W-:Y:S01]  /*0b70*/  UMOV UR5, 0x1 ;  /* 0x0000000100057882 */ /* 0x000fe20000000000 */
[----:B------:R-:W-:-:S05]  /*0b80*/  UMOV UR6, URZ ;  /* 0x0000003f00067c82 */ /* 0x000fca0008000000 */
.L_x_8:
[----:B------:R-:W-:Y:S05]  /*0b90*/  @!P0 BRA `(.L_x_10) ;  /* 0x00000000003c8947 */ /* 0x000fea0003800000 */
[----:B------:R-:W-:-:S06]  /*0ba0*/  UISETP.NE.AND UP0, UPT, UR37, 0x2, UPT ;  /* 0x000000022500788c */ /* 0x000fcc000bf05270 */
[----:B------:R-:W-:-:S13]  /*0bb0*/  PLOP3.LUT P0, PT, PT, PT, UP0, 0x80, 0x0 ;  /* 0x000000000000781c */ /* 0x000fda0003f0f008 */
[----:B------:R-:W-:Y:S05]  /*0bc0*/  @!P0 BRA `(.L_x_11) ;  /* 0x0000000000288947 */ /* 0x000fea0003800000 */
[----:B------:R-:W-:-:S06]  /*0bd0*/  UISETP.NE.AND UP0, UPT, UR37, 0x3, UPT ;  /* 0x000000032500788c */ /* 0x000fcc000bf05270 */
[----:B------:R-:W-:-:S13]  /*0be0*/  PLOP3.LUT P0, PT, PT, PT, UP0, 0x80, 0x0 ;  /* 0x000000000000781c */ /* 0x000fda0003f0f008 */
[----:B------:R-:W-:Y:S05]  /*0bf0*/  @!P0 BRA `(.L_x_12) ;  /* 0x0000000000148947 */ /* 0x000fea0003800000 */
[----:B------:R-:W-:-:S06]  /*0c00*/  UISETP.NE.AND UP0, UPT, UR37, 0x4, UPT ;  /* 0x000000042500788c */ /* 0x000fcc000bf05270 */
[----:B------:R-:W-:-:S13]  /*0c10*/  PLOP3.LUT P0, PT, PT, PT, UP0, 0x80, 0x0 ;  /* 0x000000000000781c */ /* 0x000fda0003f0f008 */
[----:B------:R-:W-:Y:S05]  /*0c20*/  @P0 BRA `(.L_x_13) ;  /* 0x00000000001c0947 */ /* 0x000fea0003800000 */
[----:B-1----:R-:W-:Y:S01]  /*0c30*/  ULEA UR7, UR7, 0x3, 0x1 ;  /* 0x0000000307077891 */ /* 0x002fe2000f8e083f */
[----:B------:R-:W-:Y:S11]  /*0c40*/  BRA `(.L_x_13) ;  /* 0x0000000000147947 */ /* 0x000ff60003800000 */
.L_x_12:
[----:B-1----:R-:W-:Y:S01]  /*0c50*/  ULEA UR7, UR7, 0x2, 0x1 ;  /* 0x0000000207077891 */ /* 0x002fe2000f8e083f */
[----:B------:R-:W-:Y:S11]  /*0c60*/  BRA `(.L_x_13) ;  /* 0x00000000000c7947 */ /* 0x000ff60003800000 */
.L_x_11:
[----:B-1----:R-:W-:Y:S01]  /*0c70*/  ULEA UR7, UR7, 0x1, 0x1 ;  /* 0x0000000107077891 */ /* 0x002fe2000f8e083f */
[----:B------:R-:W-:Y:S11]  /*0c80*/  BRA `(.L_x_13) ;  /* 0x0000000000047947 */ /* 0x000ff60003800000 */
.L_x_10:
[----:B-1----:R-:W-:-:S12]  /*0c90*/  USHF.L.U32 UR7, UR7, 0x1, URZ ;  /* 0x0000000107077899 */ /* 0x002fd8000800063f */
.L_x_13:
[----:B------:R-:W-:-:S04]  /*0ca0*/  ULOP3.LUT UR8, UR4, 0x1, URZ, 0xfc, !UPT ;  /* 0x0000000104087892 */ /* 0x000fc8000f8efc3f */
[----:B------:R-:W-:-:S06]  /*0cb0*/  UISETP.NE.AND UP0, UPT, UR8, 0x3, UPT ;  /* 0x000000030800788c */ /* 0x000fcc000bf05270 */
[----:B------:R-:W-:-:S13]  /*0cc0*/  PLOP3.LUT P0, PT, PT, PT, UP0, 0x80, 0x0 ;  /* 0x000000000000781c */ /* 0x000fda0003f0f008 */
[----:B------:R-:W-:Y:S05]  /*0cd0*/  @!P0 BRA `(.L_x_14) ;  /* 0x0000000000048947 */ /* 0x000fea0003800000 */
[----:B-1----:R-:W-:Y:S01]  /*0ce0*/  BPT.TRAP 0x1 ;  /* 0x000000040000795c */ /* 0x002fe20000300000 */
.L_x_14:
[----:B------:R-:W2:Y:S01]  /*0cf0*/  S2UR UR8, SR_CgaCtaId ;  /* 0x00000000000879c3 */ /* 0x000ea20000008800 */
[----:B------:R-:W-:Y:S01]  /*0d00*/  UMOV UR36, 0x400 ;  /* 0x0000040000247882 */ /* 0x000fe20000000000 */
[----:B------:R-:W-:-:S04]  /*0d10*/  MOV R0, UR5 ;  /* 0x0000000500007c02 */ /* 0x000fc80008000f00 */
[----:B------:R-:W-:Y:S01]  /*0d20*/  SHF.L.U32 R0, R0, 0x1f, RZ ;  /* 0x0000001f00007819 */ /* 0x000fe200000006ff */
[----:B--2---:R-:W-:-:S04]  /*0d30*/  ULEA UR36, UR8, UR36, 0x18 ;  /* 0x0000002408247291 */ /* 0x004fc8000f8ec03f */
[----:B------:R-:W-:-:S09]  /*0d40*/  ULEA UR8, UR6, UR36, 0x3 ;  /* 0x0000002406087291 */ /* 0x000fd2000f8e183f */
[----:B------:R-:W2:Y:S02]  /*0d50*/  SYNCS.PHASECHK.TRANS64.TRYWAIT P1, [UR8+0x6e050], R0 ;  /* 0x06e05000ff0075a7 */ /* 0x000ea40008020148 */
[----:B--2---:R-:W-:Y:S05]  /*0d60*/  @!P1 BRA `(.L_x_15) ;  /* 0x0000010000c09947 */ /* 0x004fea0003800000 */
.L_x_95:
[----:B------:R-:W-:Y:S05]  /*0d70*/  @!P0 BRA `(.L_x_16) ;  /* 0x0000000000048947 */ /* 0x000fea0003800000 */
[----:B-1----:R-:W-:Y:S01]  /*0d80*/  BPT.TRAP 0x1 ;  /* 0x000000040000795c */ /* 0x002fe20000300000 */
.L_x_16:
[----:B------:R-:W-:Y:S01]  /*0d90*/  SHF.L.U32 R5, RZ, 0x1f, RZ ;  /* 0x0000001fff057819 */ /* 0x000fe200000006ff */
[----:B------:R-:W-:Y:S01]  /*0da0*/  UIADD3 UR11, UR36, 0x6e090, URZ ;  /* 0x0006e090240b7890 */ /* 0x000fe2000fffe03f */
[----:B------:R-:W-:Y:S02]  /*0db0*/  ISETP.NE.AND P2, PT, RZ, UR10, PT ;  /* 0x0000000aff007c0c */ /* 0x000fe4000bf45270 */
[----:B------:R-:W3:Y:S02]  /*0dc0*/  SYNCS.PHASECHK.TRANS64.TRYWAIT P1, [UR36+0x6e000], R5 ;  /* 0x06e00005ff0075a7 */ /* 0x000ee40008020164 */
[----:B---3--:R-:W-:Y:S09]  /*0dd0*/  @!P1 BRA `(.L_x_17) ;  /* 0x0000010000bc9947 */ /* 0x008ff20003800000 */
.L_x_96:
[----:B------:R-:W-:Y:S01]  /*0de0*/  ULEA UR5, UR10, UR11, 0x3 ;  /* 0x0000000b0a057291 */ /* 0x000fe2000f8e183f */
[----:B--2---:R-:W-:Y:S01]  /*0df0*/  SEL R0, RZ, 0x1, P2 ;  /* 0x00000001ff007807 */ /* 0x004fe20001000000 */
[----:B------:R-:W-:-:S03]  /*0e00*/  UIADD3 UR10, UR37, -0x1, URZ ;  /* 0xffffffff250a7890 */ /* 0x000fc6000fffe03f */
[----:B------:R-:W-:Y:S01]  /*0e10*/  SHF.L.U32 R0, R0, 0x1f, RZ ;  /* 0x0000001f00007819 */ /* 0x000fe200000006ff */
[----:B------:R-:W-:-:S03]  /*0e20*/  USHF.L.U32 UR10, UR10, 0x3, URZ ;  /* 0x000000030a0a7899 */ /* 0x000fc6000800063f */
[----:B------:R-:W2:Y:S02]  /*0e30*/  SYNCS.PHASECHK.TRANS64.TRYWAIT P1, [UR5], R0 ;  /* 0x00000000ff0075a7 */ /* 0x000ea40008020145 */
[----:B--2---:R-:W-:Y:S07]  /*0e40*/  @!P1 BRA `(.L_x_18) ;  /* 0x0000010000b89947 */ /* 0x004fee0003800000 */
.L_x_97:
[----:B------:R-:W-:Y:S01]  /*0e50*/  USHF.R.U32.HI UR5, URZ, 0x4, UR36 ;  /* 0x000000043f057899 */ /* 0x000fe20008011624 */
[----:B------:R-:W-:Y:S01]  /*0e60*/  WARPGROUP.ARRIVE ;  /* 0x00000000000079c5 */ /* 0x000fe20000000000 */
[----:B------:R-:W-:Y:S02]  /*0e70*/  UIADD3 UR8, UR36, 0xa000, URZ ;  /* 0x0000a00024087890 */ /* 0x000fe4000fffe03f */
[----:B------:R-:W-:Y:S02]  /*0e80*/  ULOP3.LUT UR5, UR5, 0x3fff, URZ, 0xc0, !UPT ;  /* 0x00003fff05057892 */ /* 0x000fe4000f8ec03f */
[----:B------:R-:W-:Y:S02]  /*0e90*/  USHF.R.U32.HI UR8, URZ, 0x4, UR8 ;  /* 0x000000043f087899 */ /* 0x000fe40008011608 */
[----:B------:R-:W-:Y:S02]  /*0ea0*/  ULOP3.LUT UR9, UR5, 0x10000, URZ, 0xfc, !UPT ;  /* 0x0001000005097892 */ /* 0x000fe4000f8efc3f */
[----:B------:R-:W-:-:S02]  /*0eb0*/  ULOP3.LUT UR5, UR8, 0x3fff, URZ, 0xc0, !UPT ;  /* 0x00003fff08057892 */ /* 0x000fc4000f8ec03f */
[----:B------:R-:W-:Y:S02]  /*0ec0*/  UIMAD UR8, UR6, 0x500, UR9 ;  /* 0x00000500060878a4 */ /* 0x000fe4000f8e0209 */
[----:B------:R-:W-:Y:S01]  /*0ed0*/  ULOP3.LUT UR6, UR5, 0x10000, URZ, 0xfc, !UPT ;  /* 0x0001000005067892 */ /* 0x000fe2000f8efc3f */
[----:B------:R-:W-:Y:S01]  /*0ee0*/  UMOV UR9, 0x80000020 ;  /* 0x8000002000097882 */ /* 0x000fe20000000000 */
[----:B------:R-:W-:Y:S01]  /*0ef0*/  UMOV UR15, 0x80000020 ;  /* 0x80000020000f7882 */ /* 0x000fe20000000000 */
[----:B------:R-:W-:Y:S02]  /*0f00*/  UMOV UR13, UR9 ;  /* 0x00000009000d7c82 */ /* 0x000fe40008000000 */
[----:B------:R-:W-:Y:S01]  /*0f10*/  UMOV UR12, UR8 ;  /* 0x00000008000c7c82 */ /* 0x000fe20008000000 */
[----:B------:R-:W-:Y:S01]  /*0f20*/  UIADD3 UR16, UR8, 0x100, URZ ;  /* 0x0000010008107890 */ /* 0x000fe2000fffe03f */
[----:B------:R-:W-:Y:S01]  /*0f30*/  UMOV UR14, UR6 ;  /* 0x00000006000e7c82 */ /* 0x000fe20008000000 */
[----:B------:R-:W-:Y:S01]  /*0f40*/  UIADD3 UR18, UR6, 0x400, URZ ;  /* 0x0000040006127890 */ /* 0x000fe2000fffe03f */
[----:B------:R-:W-:Y:S01]  /*0f50*/  HGMMA.64x256x16.F32.BF16 R24, gdesc[UR12], RZ, !UPT, gsb0 ;  /* 0x03e000000c1879f0 */ /* 0x000fe2000c0018ff */
[----:B------:R-:W-:-:S02]  /*0f60*/  UIADD3 UR12, UR8, 0x2, URZ ;  /* 0x00000002080c7890 */ /* 0x000fc4000fffe03f */
[----:B------:R-:W-:Y:S01]  /*0f70*/  UIADD3 UR14, UR6, 0x2, URZ ;  /* 0x00000002060e7890 */ /* 0x000fe2000fffe03f */
[----:B------:R-:W-:Y:S01]  /*0f80*/  UMOV UR13, 0x80000020 ;  /* 0x80000020000d7882 */ /* 0x000fe20000000000 */
[----:B------:R-:W-:Y:S01]  /*0f90*/  UMOV UR15, 0x80000020 ;  /* 0x80000020000f7882 */ /* 0x000fe20000000000 */
[----:B------:R-:W-:Y:S01]  /*0fa0*/  UMOV UR17, 0x80000020 ;  /* 0x8000002000117882 */ /* 0x000fe20000000000 */
[----:B------:R-:W-:Y:S01]  /*0fb0*/  UMOV UR19, 0x80000020 ;  /* 0x8000002000137882 */ /* 0x000fe20000000000 */
[----:B------:R-:W-:Y:S02]  /*0fc0*/  UIADD3 UR20, UR8, 0x102, URZ ;  /* 0x0000010208147890 */ /* 0x000fe4000fffe03f */
[----:B------:R-:W-:Y:S01]  /*0fd0*/  UIADD3 UR22, UR6, 0x402, URZ ;  /* 0x0000040206167890 */ /* 0x000fe2000fffe03f */
[----:B------:R-:W-:Y:S01]  /*0fe0*/  UMOV UR21, 0x80000020 ;  /* 0x8000002000157882 */ /* 0x000fe20000000000 */
[----:B------:R-:W-:Y:S01]  /*0ff0*/  UMOV UR23, 0x80000020 ;  /* 0x8000002000177882 */ /* 0x000fe20000000000 */
[----:B------:R-:W-:-:S02]  /*1000*/  UIADD3 UR24, UR8, 0x200, URZ ;  /* 0x0000020008187890 */ /* 0x000fc4000fffe03f */
[----:B------:R-:W-:Y:S01]  /*1010*/  UIADD3 UR26, UR6, 0x800, URZ ;  /* 0x00000800061a7890 */ /* 0x000fe2000fffe03f */
[----:B------:R-:W-:Y:S01]  /*1020*/  UMOV UR25, 0x80000020 ;  /* 0x8000002000197882 */ /* 0x000fe20000000000 */
[----:B------:R-:W-:Y:S01]  /*1030*/  UMOV UR27, 0x80000020 ;  /* 0x80000020001b7882 */ /* 0x000fe20000000000 */
[----:B------:R-:W-:Y:S02]  /*1040*/  UIADD3 UR28, UR8, 0x202, URZ ;  /* 0x00000202081c7890 */ /* 0x000fe4000fffe03f */
[----:B------:R-:W-:Y:S01]  /*1050*/  UIADD3 UR30, UR6, 0x802, URZ ;  /* 0x00000802061e7890 */ /* 0x000fe2000fffe03f */
        /* <DEDUP_REMOVED lines=18> */
[----:B------:R-:W-:Y:S01]  /*1180*/  ULOP3.LUT UR10, UR10, 0x8, URZ, 0xc, !UPT ;  /* 0x000000080a0a7892 */ /* 0x000fe2000f8e0c3f */
[----:B------:R-:W-:-:S02]  /*1190*/  WARPGROUP.DEPBAR.LE gsb0, 0x0 ;  /* 0x00008000000079c5 */ /* 0x000fc40000010000 */
[----:B------:R-:W-:-:S06]  /*11a0*/  WARPGROUP.ARRIVE ;  /* 0x00000000000079c5 */ /* 0x000fcc0000000000 */
[----:B------:R-:W-:Y:S01]  /*11b0*/  HGMMA.64x256x16.F32.BF16 R24, gdesc[UR12], R24, gsb0 ;  /* 0x03e000000c1879f0 */ /* 0x000fe20008001818 */
[----:B------:R-:W-:Y:S01]  /*11c0*/  ULDC UR14, c[0x0][0x604] ;  /* 0x00018100000e7ab9 */ /* 0x000fe20000000800 */
[----:B------:R-:W-:Y:S01]  /*11d0*/  ULDC UR15, c[0x0][0x604] ;  /* 0x00018100000f7ab9 */ /* 0x000fe20000000800 */
[----:B------:R-:W-:Y:S02]  /*11e0*/  WARPGROUP.DEPBAR.LE gsb0, 0x0 ;  /* 0x00008000000079c5 */ /* 0x000fe40000010000 */
[----:B------:R-:W-:-:S15]  /*11f0*/  WARPGROUP.ARRIVE ;  /* 0x00000000000079c5 */ /* 0x000fde0000000000 */
[----:B------:R-:W-:-:S08]  /*1200*/  NOP ;  /* 0x0000000000007918 */ /* 0x000fd00000000000 */
        /* <DEDUP_REMOVED lines=19> */
[----:B------:R-:W-:Y:S02]  /*1340*/  ULDC UR30, c[0x0][0x604] ;  /* 0x00018100001e7ab9 */ /* 0x000fe40000000800 */
[----:B------:R-:W-:Y:S02]  /*1350*/  WARPGROUP.DEPBAR.LE gsb0, 0x0 ;  /* 0x00008000000079c5 */ /* 0x000fe40000010000 */
[----:B------:R-:W-:-:S15]  /*1360*/  WARPGROUP.ARRIVE ;  /* 0x00000000000079c5 */ /* 0x000fde0000000000 */
[----:B------:R-:W-:-:S08]  /*1370*/  NOP ;  /* 0x0000000000007918 */ /* 0x000fd00000000000 */
[----:B------:R-:W-:Y:S03]  /*1380*/  HGMMA.64x256x16.F32.BF16 R24, gdesc[UR32], R24, gsb0 ;  /* 0x03e00000201879f0 */ /* 0x000fe60008001818 */
        /* <DEDUP_REMOVED lines=13> */
[----:B--2---:R-:W-:-:S04]  /*1460*/  FMNMX R3, R24, R25, !PT ;  /* 0x0000001918037209 */ /* 0x004fc80007800000 */
[----:B------:R-:W-:-:S04]  /*1470*/  FMNMX R0, R28, R3, !PT ;  /* 0x000000031c007209 */ /* 0x000fc80007800000 */
        /* <DEDUP_REMOVED lines=9> */
[----:B------:R-:W-:Y:S02]  /*1510*/  FMNMX R0, R48, R3, !PT ;  /* 0x0000000330007209 */ /* 0x000fe40007800000 */
[----:B------:R-:W-:Y:S02]  /*1520*/  FMNMX R3, R26, R27, !PT ;  /* 0x0000001b1a037209 */ /* 0x000fe40007800000 */
[----:B------:R-:W-:Y:S02]  /*1530*/  FMNMX R7, R49, R0, !PT ;  /* 0x0000000031077209 */ /* 0x000fe40007800000 */
[----:B------:R-:W-:Y:S02]  /*1540*/  FMNMX R0, R30, R3, !PT ;  /* 0x000000031e007209 */ /* 0x000fe40007800000 */
[----:B------:R-:W-:Y:S02]  /*1550*/  FMNMX R2, R52, R7, !PT ;  /* 0x0000000734027209 */ /* 0x000fe40007800000 */
[----:B------:R-:W-:-:S02]  /*1560*/  FMNMX R3, R31, R0, !PT ;  /* 0x000000001f037209 */ /* 0x000fc40007800000 */
        /* <DEDUP_REMOVED lines=97> */
[----:B------:R-:W-:-:S03]  /*1b80*/  FMNMX R0, R130, R3, !PT ;  /* 0x0000000382007209 */ /* 0x000fc60007800000 */
[----:B------:R-:W2:Y:S01]  /*1b90*/  SHFL.BFLY PT, R7, R2, 0x1, 0x1f ;  /* 0x0c201f0002077f89 */ /* 0x000ea200000e0000 */
[----:B------:R-:W-:-:S04]  /*1ba0*/  FMNMX R3, R131, R0, !PT ;  /* 0x0000000083037209 */ /* 0x000fc80007800000 */
[----:B------:R-:W-:-:S04]  /*1bb0*/  FMNMX R0, R134, R3, !PT ;  /* 0x0000000386007209 */ /* 0x000fc80007800000 */
[----:B------:R-:W-:-:S04]  /*1bc0*/  FMNMX R3, R135, R0, !PT ;  /* 0x0000000087037209 */ /* 0x000fc80007800000 */
[----:B------:R-:W-:-:S04]  /*1bd0*/  FMNMX R0, R138, R3, !PT ;  /* 0x000000038a007209 */ /* 0x000fc80007800000 */
[----:B------:R-:W-:-:S04]  /*1be0*/  FMNMX R3, R139, R0, !PT ;  /* 0x000000008b037209 */ /* 0x000fc80007800000 */
[----:B------:R-:W-:Y:S02]  /*1bf0*/  FMNMX R0, R142, R3, !PT ;  /* 0x000000038e007209 */ /* 0x000fe40007800000 */
[----:B--2---:R-:W-:Y:S02]  /*1c00*/  FMNMX R7, R2, R7, !PT ;  /* 0x0000000702077209 */ /* 0x004fe40007800000 */
[----:B------:R-:W-:-:S03]  /*1c10*/  FMNMX R3, R143, R0, !PT ;  /* 0x000000008f037209 */ /* 0x000fc60007800000 */
[----:B------:R-:W2:Y:S01]  /*1c20*/  SHFL.BFLY PT, R4, R7, 0x2, 0x1f ;  /* 0x0c401f0007047f89 */ /* 0x000ea200000e0000 */
[----:B------:R-:W-:-:S04]  /*1c30*/  FMNMX R0, R146, R3, !PT ;  /* 0x0000000392007209 */ /* 0x000fc80007800000 */
[----:B------:R-:W-:-:S04]  /*1c40*/  FMNMX R3, R147, R0, !PT ;  /* 0x0000000093037209 */ /* 0x000fc80007800000 */
[----:B------:R-:W-:-:S04]  /*1c50*/  FMNMX R0, R150, R3, !PT ;  /* 0x0000000396007209 */ /* 0x000fc80007800000 */
[----:B------:R-:W-:-:S05]  /*1c60*/  FMNMX R2, R151, R0, !PT ;  /* 0x0000000097027209 */ /* 0x000fca0007800000 */
[----:B------:R-:W3:Y:S01]  /*1c70*/  SHFL.BFLY PT, R9, R2, 0x1, 0x1f ;  /* 0x0c201f0002097f89 */ /* 0x000ee200000e0000 */
[----:B--2---:R-:W-:-:S04]  /*1c80*/  FMNMX R0, R7, R4, !PT ;  /* 0x0000000407007209 */ /* 0x004fc80007800000 */
[----:B------:R-:W-:-:S04]  /*1c90*/  FSETP.NEU.AND P1, PT, R0, -INF , PT ;  /* 0xff8000000000780b */ /* 0x000fc80003f2d000 */
[----:B------:R-:W-:-:S05]  /*1ca0*/  FSEL R3, R0, RZ, P1 ;  /* 0x000000ff00037208 */ /* 0x000fca0000800000 */
[----:B------:R-:W-:Y:S01]  /*1cb0*/  FMUL R3, R3, UR14 ;  /* 0x0000000e03037c20 */ /* 0x000fe20008400000 */
[----:B------:R-:W-:-:S03]  /*1cc0*/  ULDC UR14, c[0x0][0x604] ;  /* 0x00018100000e7ab9 */ /* 0x000fc60000000800 */
[--C-:B------:R-:W-:Y:S01]  /*1cd0*/  FFMA R24, R24, UR14, -R3.reuse ;  /* 0x0000000e18187c23 */ /* 0x100fe20008000803 */
[----:B------:R-:W-:Y:S01]  /*1ce0*/  ULDC UR14, c[0x0][0x604] ;  /* 0x00018100000e7ab9 */ /* 0x000fe20000000800 */
[----:B---3--:R-:W-:Y:S01]  /*1cf0*/  FMNMX R9, R2, R9, !PT ;  /* 0x0000000902097209 */ /* 0x008fe20007800000 */
[--C-:B------:R-:W-:Y:S01]  /*1d00*/  FFMA R7, R25, UR14, -R3.reuse ;  /* 0x0000000e19077c23 */ /* 0x100fe20008000803 */
[----:B------:R-:W-:Y:S01]  /*1d10*/  ULDC UR14, c[0x0][0x604] ;  /* 0x00018100000e7ab9 */ /* 0x000fe20000000800 */
[----:B------:R-:W-:Y:S01]  /*1d20*/  FSETP.GEU.AND P6, PT, R24, -126, PT ;  /* 0xc2fc00001800780b */ /* 0x000fe20003fce000 */
[--C-:B------:R-:W-:Y:S01]  /*1d30*/  FFMA R8, R28, UR14, -R3.reuse ;  /* 0x0000000e1c087c23 */ /* 0x100fe20008000803 */
[----:B------:R-:W2:Y:S01]  /*1d40*/  SHFL.BFLY PT, R2, R9, 0x2, 0x1f ;  /* 0x0c401f0009027f89 */ /* 0x000ea200000e0000 */
[----:B------:R-:W-:Y:S01]  /*1d50*/  FSETP.GEU.AND P5, PT, R7, -126, PT ;  /* 0xc2fc00000700780b */ /* 0x000fe20003fae000 */
[----:B------:R-:W-:Y:S02]  /*1d60*/  ULDC UR14, c[0x0][0x604] ;  /* 0x00018100000e7ab9 */ /* 0x000fe40000000800 */
[--C-:B------:R-:W-:Y:S01]  /*1d70*/  FFMA R29, R29, UR14, -R3.reuse ;  /* 0x0000000e1d1d7c23 */ /* 0x100fe20008000803 */
[----:B------:R-:W-:Y:S01]  /*1d80*/  ULDC UR14, c[0x0][0x604] ;  /* 0x00018100000e7ab9 */ /* 0x000fe20000000800 */
[----:B------:R-:W-:Y:S01]  /*1d90*/  FSETP.GEU.AND P3, PT, R8, -126, PT ;  /* 0xc2fc00000800780b */ /* 0x000fe20003f6e000 */
[--C-:B------:R-:W-:Y:S01]  /*1da0*/  FFMA R28, R32, UR14, -R3.reuse ;  /* 0x0000000e201c7c23 */ /* 0x100fe20008000803 */
[----:B------:R-:W-:Y:S01]  /*1db0*/  ULDC UR14, c[0x0][0x604] ;  /* 0x00018100000e7ab9 */ /* 0x000fe20000000800 */
[----:B------:R-:W-:Y:S01]  /*1dc0*/  FSETP.GEU.AND P2, PT, R29, -126, PT ;  /* 0xc2fc00001d00780b */ /* 0x000fe20003f4e000 */
[--C-:B------:R-:W-:Y:S01]  /*1dd0*/  FFMA R11, R33, UR14, -R3.reuse ;  /* 0x0000000e210b7c23 */ /* 0x100fe20008000803 */
[----:B------:R-:W-:Y:S01]  /*1de0*/  ULDC UR14, c[0x0][0x604] ;  /* 0x00018100000e7ab9 */ /* 0x000fe20000000800 */
[----:B------:R-:W-:Y:S01]  /*1df0*/  @!P6 FMUL R24, R24, 0.5 ;  /* 0x3f0000001818e820 */ /* 0x000fe20000400000 */
[--C-:B------:R-:W-:Y:S01]  /*1e00*/  FFMA R10, R36, UR14, -R3.reuse ;  /* 0x0000000e240a7c23 */ /* 0x100fe20008000803 */
[----:B------:R-:W-:Y:S01]  /*1e10*/  @!P5 FMUL R7, R7, 0.5 ;  /* 0x3f0000000707d820 */ /* 0x000fe20000400000 */
[----:B------:R-:W-:Y:S01]  /*1e20*/  ULDC UR14, c[0x0][0x604] ;  /* 0x00018100000e7ab9 */ /* 0x000fe20000000800 */
[----:B------:R-:W-:Y:S01]  /*1e30*/  FSETP.GEU.AND P4, PT, R28, -126, PT ;  /* 0xc2fc00001c00780b */ /* 0x000fe20003f8e000 */
[--C-:B------:R-:W-:Y:S01]  /*1e40*/  FFMA R13, R37, UR14, -R3.reuse ;  /* 0x0000000e250d7c23 */ /* 0x100fe20008000803 */
[----:B------:R-:W3:Y:S01]  /*1e50*/  MUFU.EX2 R24, R24 ;  /* 0x0000001800187308 */ /* 0x000ee20000000800 */
[----:B------:R-:W-:Y:S01]  /*1e60*/  ULDC UR14, c[0x0][0x604] ;  /* 0x00018100000e7ab9 */ /* 0x000fe20000000800 */
[----:B------:R-:W-:Y:S01]  /*1e70*/  @!P3 FMUL R8, R8, 0.5 ;  /* 0x3f0000000808b820 */ /* 0x000fe20000400000 */
[--C-:B------:R-:W-:Y:S01]  /*1e80*/  FFMA R32, R40, UR14, -R3.reuse ;  /* 0x0000000e28207c23 */ /* 0x100fe20008000803 */
[----:B------:R-:W-:Y:S01]  /*1e90*/  @!P2 FMUL R29, R29, 0.5 ;  /* 0x3f0000001d1da820 */ /* 0x000fe20000400000 */
[----:B------:R-:W-:Y:S01]  /*1ea0*/  ULDC UR14, c[0x0][0x604] ;  /* 0x00018100000e7ab9 */ /* 0x000fe20000000800 */
[----:B--2---:R-:W-:Y:S01]  /*1eb0*/  FMNMX R2, R9, R2, !PT ;  /* 0x0000000209027209 */ /* 0x004fe20007800000 */
[--C-:B------:R-:W-:Y:S01]  /*1ec0*/  FFMA R15, R41, UR14, -R3.reuse ;  /* 0x0000000e290f7c23 */ /* 0x100fe20008000803 */
[----:B------:R-:W2:Y:S01]  /*1ed0*/  MUFU.EX2 R7, R7 ;  /* 0x0000000700077308 */ /* 0x000ea20000000800 */
[----:B------:R-:W-:Y:S01]  /*1ee0*/  ULDC UR14, c[0x0][0x604] ;  /* 0x00018100000e7ab9 */ /* 0x000fe20000000800 */
[----:B------:R-:W-:Y:S01]  /*1ef0*/  FSETP.NEU.AND P1, PT, R2, -INF , PT ;  /* 0xff8000000200780b */ /* 0x000fe20003f2d000 */
[--C-:B------:R-:W-:Y:S01]  /*1f00*/  FFMA R12, R44, UR14, -R3.reuse ;  /* 0x0000000e2c0c7c23 */ /* 0x100fe20008000803 */
[----:B------:R-:W-:Y:S01]  /*1f10*/  ULDC UR14, c[0x0][0x604] ;  /* 0x00018100000e7ab9 */ /* 0x000fe20000000800 */
[----:B------:R-:W-:Y:S01]  /*1f20*/  @!P4 FMUL R28, R28, 0.5 ;  /* 0x3f0000001c1cc820 */ /* 0x000fe20000400000 */
[----:B------:R-:W-:Y:S01]  /*1f30*/  FSEL R4, R2, RZ, P1 ;  /* 0x000000ff02047208 */ /* 0x000fe20000800000 */
[----:B------:R-:W-:Y:S01]  /*1f40*/  FFMA R17, R45, UR14, -R3 ;  /* 0x0000000e2d117c23 */ /* 0x000fe20008000803 */
[----:B------:R-:W-:Y:S01]  /*1f50*/  FSETP.GEU.AND P1, PT, R11, -126, PT ;  /* 0xc2fc00000b00780b */ /* 0x000fe20003f2e000 */
[----:B------:R-:W4:Y:S01]  /*1f60*/  MUFU.EX2 R9, R29 ;  /* 0x0000001d00097308 */ /* 0x000f220000000800 */
[----:B---3--:R-:W-:Y:S01]  /*1f70*/  @!P6 FMUL R24, R24, R24 ;  /* 0x000000181818e220 */ /* 0x008fe20000400000 */
[----:B------:R-:W-:Y:S01]  /*1f80*/  FSETP.GEU.AND P6, PT, R10, -126, PT ;  /* 0xc2fc00000a00780b */ /* 0x000fe20003fce000 */
[----:B------:R-:W-:-:S02]  /*1f90*/  ULDC UR14, c[0x0][0x604] ;  /* 0x00018100000e7ab9 */ /* 0x000fc40000000800 */
[--C-:B------:R-:W-:Y:S01]  /*1fa0*/  FFMA R36, R48, UR14, -R3.reuse ;  /* 0x0000000e30247c23 */ /* 0x100fe20008000803 */
[----:B------:R-:W-:Y:S01]  /*1fb0*/  ULDC UR14, c[0x0][0x604] ;  /* 0x00018100000e7ab9 */ /* 0x000fe20000000800 */
[----:B--2---:R-:W-:Y:S01]  /*1fc0*/  @!P5 FMUL R7, R7, R7 ;  /* 0x000000070707d220 */ /* 0x004fe20000400000 */
[----:B------:R-:W-:Y:S01]  /*1fd0*/  FSETP.GEU.AND P5, PT, R13, -126, PT ;  /* 0xc2fc00000d00780b */ /* 0x000fe20003fae000 */
[----:B------:R-:W2:Y:S01]  /*1fe0*/  MUFU.EX2 R8, R8 ;  /* 0x0000000800087308 */ /* 0x000ea20000000800 */
[--C-:B------:R-:W-:Y:S02]  /*1ff0*/  FFMA R19, R49, UR14, -R3.reuse ;  /* 0x0000000e31137c23 */ /* 0x100fe40008000803 */
[----:B------:R-:W-:Y:S01]  /*2000*/  @!P1 FMUL R11, R11, 0.5 ;  /* 0x3f0000000b0b9820 */ /* 0x000fe20000400000 */
[----:B------:R-:W-:Y:S02]  /*2010*/  ULDC UR14, c[0x0][0x604] ;  /* 0x00018100000e7ab9 */ /* 0x000fe40000000800 */
[----:B------:R-:W-:Y:S01]  /*2020*/  @!P6 FMUL R10, R10, 0.5 ;  /* 0x3f0000000a0ae820 */ /* 0x000fe20000400000 */
[--C-:B------:R-:W-:Y:S01]  /*2030*/  FFMA R14, R52, UR14, -R3.reuse ;  /* 0x0000000e340e7c23 */ /* 0x100fe20008000803 */
[----:B----4-:R-:W-:Y:S01]  /*2040*/  @!P2 FMUL R9, R9, R9 ;  /* 0x000000090909a220 */ /* 0x010fe20000400000 */
[----:B------:R-:W3:Y:S01]  /*2050*/  MUFU.EX2 R11, R11 ;  /* 0x0000000b000b7308 */ /* 0x000ee20000000800 */
[----:B------:R-:W-:Y:S01]  /*2060*/  FSETP.GEU.AND P2, PT, R15, -126, PT ;  /* 0xc2fc00000f00780b */ /* 0x000fe20003f4e000 */
[----:B------:R-:W-:Y:S01]  /*2070*/  ULDC UR14, c[0x0][0x604] ;  /* 0x00018100000e7ab9 */ /* 0x000fe20000000800 */
[----:B------:R-:W-:Y:S01]  /*2080*/  @!P5 FMUL R13, R13, 0.5 ;  /* 0x3f0000000d0dd820 */ /* 0x000fe20000400000 */
[----:B------:R-:W-:Y:S01]  /*2090*/  FFMA R21, R53, UR14, -R3 ;  /* 0x0000000e35157c23 */ /* 0x000fe20008000803 */
[----:B------:R-:W-:-:S03]  /*20a0*/  ULDC UR14, c[0x0][0x604] ;  /* 0x00018100000e7ab9 */ /* 0x000fc60000000800 */
[----:B------:R-:W4:Y:S01]  /*20b0*/  MUFU.EX2 R28, R28 ;  /* 0x0000001c001c7308 */ /* 0x000f220000000800 */
[----:B--2---:R-:W-:Y:S01]  /*20c0*/  @!P3 FMUL R8, R8, R8 ;  /* 0x000000080808b220 */ /* 0x004fe20000400000 */
[----:B------:R-:W-:Y:S01]  /*20d0*/  FSETP.GEU.AND P3, PT, R32, -126, PT ;  /* 0xc2fc00002000780b */ /* 0x000fe20003f6e000 */
[--C-:B------:R-:W-:Y:S01]  /*20e0*/  FFMA R40, R56, UR14, -R3.reuse ;  /* 0x0000000e38287c23 */ /* 0x100fe20008000803 */
[----:B------:R-:W-:Y:S02]  /*20f0*/  ULDC UR14, c[0x0][0x604] ;  /* 0x00018100000e7ab9 */ /* 0x000fe40000000800 */
[----:B------:R-:W-:Y:S01]  /*2100*/  @!P2 FMUL R15, R15, 0.5 ;  /* 0x3f0000000f0fa820 */ /* 0x000fe20000400000 */
[----:B------:R-:W-:Y:S01]  /*2110*/  FFMA R23, R57, UR14, -R3 ;  /* 0x0000000e39177c23 */ /* 0x000fe20008000803 */
[----:B------:R-:W2:Y:S01]  /*2120*/  MUFU.EX2 R13, R13 ;  /* 0x0000000d000d7308 */ /* 0x000ea20000000800 */
[----:B---3--:R-:W-:Y:S01]  /*2130*/  @!P1 FMUL R11, R11, R11 ;  /* 0x0000000b0b0b9220 */ /* 0x008fe20000400000 */
[----:B------:R-:W-:Y:S01]  /*2140*/  FSETP.GEU.AND P1, PT, R17, -126, PT ;  /* 0xc2fc00001100780b */ /* 0x000fe20003f2e000 */
[----:B------:R-:W-:-:S02]  /*2150*/  ULDC UR14, c[0x0][0x604] ;  /* 0x00018100000e7ab9 */ /* 0x000fc40000000800 */
[--C-:B------:R-:W-:Y:S01]  /*2160*/  FFMA R16, R60, UR14, -R3.reuse ;  /* 0x0000000e3c107c23 */ /* 0x100fe20008000803 */
[----:B------:R-:W-:Y:S01]  /*2170*/  ULDC UR14, c[0x0][0x604] ;  /* 0x00018100000e7ab9 */ /* 0x000fe20000000800 */
[----:B------:R-:W-:Y:S01]  /*2180*/  @!P3 FMUL R32, R32, 0.5 ;  /* 0x3f0000002020b820 */ /* 0x000fe20000400000 */
[----:B------:R-:W3:Y:S01]  /*2190*/  MUFU.EX2 R10, R10 ;  /* 0x0000000a000a7308 */ /* 0x000ee20000000800 */
[----:B----4-:R-:W-:Y:S01]  /*21a0*/  @!P4 FMUL R28, R28, R28 ;  /* 0x0000001c1c1cc220 */ /* 0x010fe20000400000 */
[----:B------:R-:W-:Y:S01]  /*21b0*/  FSETP.GEU.AND P4, PT, R12, -126, PT ;  /* 0xc2fc00000c00780b */ /* 0x000fe20003f8e000 */
[--C-:B------:R-:W-:Y:S01]  /*21c0*/  FFMA R25, R61, UR14, -R3.reuse ;  /* 0x0000000e3d197c23 */ /* 0x100fe20008000803 */
[----:B------:R-:W-:Y:S02]  /*21d0*/  ULDC UR14, c[0x0][0x604] ;  /* 0x00018100000e7ab9 */ /* 0x000fe40000000800 */
[----:B------:R-:W-:Y:S01]  /*21e0*/  FFMA R44, R64, UR14, -R3 ;  /* 0x0000000e402c7c23 */ /* 0x000fe20008000803 */
[----:B------:R-:W-:Y:S01]  /*21f0*/  @!P1 FMUL R17, R17, 0.5 ;  /* 0x3f00000011119820 */ /* 0x000fe20000400000 */
[----:B------:R-:W4:Y:S01]  /*2200*/  MUFU.EX2 R15, R15 ;  /* 0x0000000f000f7308 */ /* 0x000f220000000800 */
[----:B--2---:R-:W-:Y:S01]  /*2210*/  @!P5 FMUL R13, R13, R13 ;  /* 0x0000000d0d0dd220 */ /* 0x004fe20000400000 */
[----:B------:R-:W-:Y:S01]  /*2220*/  FSETP.GEU.AND P5, PT, R19, -126, PT ;  /* 0xc2fc00001300780b */ /* 0x000fe20003fae000 */
[----:B------:R-:W-:-:S02]  /*2230*/  ULDC UR14, c[0x0][0x604] ;  /* 0x00018100000e7ab9 */ /* 0x000fc40000000800 */
[--C-:B------:R-:W-:Y:S01]  /*2240*/  FFMA R29, R65, UR14, -R3.reuse ;  /* 0x0000000e411d7c23 */ /* 0x100fe20008000803 */
[----:B------:R-:W-:Y:S01]  /*2250*/  ULDC UR14, c[0x0][0x604] ;  /* 0x00018100000e7ab9 */ /* 0x000fe20000000800 */
[----:B------:R-:W-:Y:S01]  /*2260*/  @!P4 FMUL R12, R12, 0.5 ;  /* 0x3f0000000c0cc820 */ /* 0x000fe20000400000 */
[----:B------:R-:W2:Y:S01]  /*2270*/  MUFU.EX2 R17, R17 ;  /* 0x0000001100117308 */ /* 0x000ea20000000800 */
[----:B---3--:R-:W-:Y:S01]  /*2280*/  @!P6 FMUL R10, R10, R10 ;  /* 0x0000000a0a0ae220 */ /* 0x008fe20000400000 */
[----:B------:R-:W-:Y:S01]  /*2290*/  FSETP.GEU.AND P6, PT, R36, -126, PT ;  /* 0xc2fc00002400780b */ /* 0x000fe20003fce000 */
[--C-:B------:R-:W-:Y:S01]  /*22a0*/  FFMA R18, R68, UR14, -R3.reuse ;  /* 0x0000000e44127c23 */ /* 0x100fe20008000803 */
[----:B------:R-:W-:Y:S02]  /*22b0*/  ULDC UR14, c[0x0][0x604] ;  /* 0x00018100000e7ab9 */ /* 0x000fe40000000800 */
[----:B------:R-:W-:Y:S01]  /*22c0*/  FFMA R33, R69, UR14, -R3 ;  /* 0x0000000e45217c23 */ /* 0x000fe20008000803 */
[----:B------:R-:W-:Y:S01]  /*22d0*/  @!P5 FMUL R19, R19, 0.5 ;  /* 0x3f0000001313d820 */ /* 0x000fe20000400000 */
[----:B------:R-:W3:Y:S01]  /*22e0*/  MUFU.EX2 R32, R32 ;  /* 0x0000002000207308 */ /* 0x000ee20000000800 */
[----:B----4-:R-:W-:Y:S01]  /*22f0*/  @!P2 FMUL R15, R15, R15 ;  /* 0x0000000f0f0fa220 */ /* 0x010fe20000400000 */
[----:B------:R-:W-:Y:S01]  /*2300*/  FSETP.GEU.AND P2, PT, R21, -126, PT ;  /* 0xc2fc00001500780b */ /* 0x000fe20003f4e000 */
[----:B------:R-:W-:-:S02]  /*2310*/  ULDC UR14, c[0x0][0x604] ;  /* 0x00018100000e7ab9 */ /* 0x000fc40000000800 */
[--C-:B------:R-:W-:Y:S01]  /*2320*/  FFMA R48, R72, UR14, -R3.reuse ;  /* 0x0000000e48307c23 */ /* 0x100fe20008000803 */
[----:B------:R-:W-:Y:S01]  /*2330*/  ULDC UR14, c[0x0][0x604] ;  /* 0x00018100000e7ab9 */ /* 0x000fe20000000800 */
[----:B------:R-:W-:Y:S01]  /*2340*/  @!P6 FMUL R36, R36, 0.5 ;  /* 0x3f0000002424e820 */ /* 0x000fe20000400000 */
[----:B------:R-:W4:Y:S01]  /*2350*/  MUFU.EX2 R19, R19 ;  /* 0x0000001300137308 */ /* 0x000f220000000800 */
[----:B--2---:R-:W-:Y:S01]  /*2360*/  @!P1 FMUL R17, R17, R17 ;  /* 0x0000001111119220 */ /* 0x004fe20000400000 */
[----:B------:R-:W-:Y:S01]  /*2370*/  FSETP.GEU.AND P1, PT, R23, -126, PT ;  /* 0xc2fc00001700780b */ /* 0x000fe20003f2e000 */
[--C-:B------:R-:W-:Y:S01]  /*2380*/  FFMA R37, R73, UR14, -R3.reuse ;  /* 0x0000000e49257c23 */ /* 0x100fe20008000803 */
[----:B------:R-:W-:Y:S02]  /*2390*/  ULDC UR14, c[0x0][0x604] ;  /* 0x00018100000e7ab9 */ /* 0x000fe40000000800 */
[----:B------:R-:W-:Y:S01]  /*23a0*/  FFMA R20, R76, UR14, -R3 ;  /* 0x0000000e4c147c23 */ /* 0x000fe20008000803 */
[----:B------:R-:W-:Y:S01]  /*23b0*/  @!P2 FMUL R21, R21, 0.5 ;  /* 0x3f0000001515a820 */ /* 0x000fe20000400000 */
        /* <DEDUP_REMOVED lines=172> */
[----:B------:R-:W-:Y:S01]  /*2e80*/  FFMA R3, R149, UR14, -R3 ;  /* 0x0000000e95037c23 */ /* 0x000fe20008000803 */
[----:B------:R-:W-:Y:S01]  /*2e90*/  ULDC UR14, c[0x0][0x604] ;  /* 0x00018100000e7ab9 */ /* 0x000fe20000000800 */
[----:B------:R-:W-:Y:S01]  /*2ea0*/  @!P1 FMUL R72, R72, 0.5 ;  /* 0x3f00000048489820 */ /* 0x000fe20000400000 */
[----:B------:R-:W3:Y:S01]  /*2eb0*/  MUFU.EX2 R61, R61 ;  /* 0x0000003d003d7308 */ /* 0x000ee20000000800 */
[----:B----4-:R-:W-:Y:S01]  /*2ec0*/  @!P3 FMUL R53, R53, R53 ;  /* 0x000000353535b220 */ /* 0x010fe20000400000 */
[----:B------:R-:W-:Y:S01]  /*2ed0*/  FSETP.GEU.AND P3, PT, R65, -126, PT ;  /* 0xc2fc00004100780b */ /* 0x000fe20003f6e000 */
[----:B------:R-:W-:Y:S01]  /*2ee0*/  FMUL R4, R4, UR14 ;  /* 0x0000000e04047c20 */ /* 0x000fe20008400000 */
[----:B------:R-:W-:-:S03]  /*2ef0*/  ULDC UR14, c[0x0][0x604] ;  /* 0x00018100000e7ab9 */ /* 0x000fc60000000800 */
[----:B------:R-:W-:Y:S01]  /*2f00*/  @!P5 FMUL R76, R76, 0.5 ;  /* 0x3f0000004c4cd820 */ /* 0x000fe20000400000 */
[----:B------:R-:W4:Y:S01]  /*2f10*/  MUFU.EX2 R68, R68 ;  /* 0x0000004400447308 */ /* 0x000f220000000800 */
[----:B--2---:R-:W-:Y:S01]  /*2f20*/  @!P4 FMUL R57, R57, R57 ;  /* 0x000000393939c220 */ /* 0x004fe20000400000 */
[----:B------:R-:W-:Y:S01]  /*2f30*/  FSETP.GEU.AND P4, PT, R69, -126, PT ;  /* 0xc2fc00004500780b */ /* 0x000fe20003f8e000 */
[--C-:B------:R-:W-:Y:S01]  /*2f40*/  FFMA R120, R27, UR14, -R4.reuse ;  /* 0x0000000e1b787c23 */ /* 0x100fe20008000804 */
[----:B------:R-:W-:Y:S01]  /*2f50*/  ULDC UR14, c[0x0][0x604] ;  /* 0x00018100000e7ab9 */ /* 0x000fe20000000800 */
[--C-:B------:R-:W-:Y:S01]  /*2f60*/  FFMA R26, R26, UR15, -R4.reuse ;  /* 0x0000000f1a1a7c23 */ /* 0x100fe20008000804 */
[--C-:B------:R-:W-:Y:S01]  /*2f70*/  FFMA R30, R30, UR14, -R4.reuse ;  /* 0x0000000e1e1e7c23 */ /* 0x100fe20008000804 */
[----:B------:R-:W-:Y:S01]  /*2f80*/  @!P3 FMUL R65, R65, 0.5 ;  /* 0x3f0000004141b820 */ /* 0x000fe20000400000 */
[----:B------:R-:W2:Y:S01]  /*2f90*/  MUFU.EX2 R72, R72 ;  /* 0x0000004800487308 */ /* 0x000ea20000000800 */
[----:B---3--:R-:W-:Y:S01]  /*2fa0*/  @!P6 FMUL R61, R61, R61 ;  /* 0x0000003d3d3de220 */ /* 0x008fe20000400000 */
[----:B------:R-:W-:Y:S01]  /*2fb0*/  FSETP.GEU.AND P6, PT, R73, -126, PT ;  /* 0xc2fc00004900780b */ /* 0x000fe20003fce000 */
[----:B------:R-:W-:Y:S01]  /*2fc0*/  ULDC UR14, c[0x0][0x604] ;  /* 0x00018100000e7ab9 */ /* 0x000fe20000000800 */
[----:B------:R-:W-:Y:S01]  /*2fd0*/  ULDC UR15, c[0x0][0x604] ;  /* 0x00018100000f7ab9 */ /* 0x000fe20000000800 */
[--C-:B------:R-:W-:Y:S01]  /*2fe0*/  FFMA R124, R31, UR14, -R4.reuse ;  /* 0x0000000e1f7c7c23 */ /* 0x100fe20008000804 */
[----:B------:R-:W-:Y:S01]  /*2ff0*/  ULDC UR14, c[0x0][0x604] ;  /* 0x00018100000e7ab9 */ /* 0x000fe20000000800 */
[----:B------:R-:W-:Y:S01]  /*3000*/  @!P4 FMUL R69, R69, 0.5 ;  /* 0x3f0000004545c820 */ /* 0x000fe20000400000 */
[----:B------:R-:W3:Y:S01]  /*3010*/  MUFU.EX2 R76, R76 ;  /* 0x0000004c004c7308 */ /* 0x000ee20000000800 */
[----:B----4-:R-:W-:Y:S01]  /*3020*/  @!P2 FMUL R68, R68, R68 ;  /* 0x000000444444a220 */ /* 0x010fe20000400000 */
[----:B------:R-:W-:Y:S01]  /*3030*/  FSETP.GEU.AND P2, PT, R80, -126, PT ;  /* 0xc2fc00005000780b */ /* 0x000fe20003f4e000 */
[--C-:B------:R-:W-:Y:S01]  /*3040*/  FFMA R34, R34, UR14, -R4.reuse ;  /* 0x0000000e22227c23 */ /* 0x100fe20008000804 */
[----:B------:R-:W-:Y:S01]  /*3050*/  ULDC UR14, c[0x0][0x604] ;  /* 0x00018100000e7ab9 */ /* 0x000fe20000000800 */
[--C-:B------:R-:W-:Y:S01]  /*3060*/  FFMA R130, R130, UR15, -R4.reuse ;  /* 0x0000000f82827c23 */ /* 0x100fe20008000804 */
[--C-:B------:R-:W-:Y:S01]  /*3070*/  FFMA R128, R35, UR14, -R4.reuse ;  /* 0x0000000e23807c23 */ /* 0x100fe20008000804 */
[----:B------:R-:W-:Y:S01]  /*3080*/  @!P6 FMUL R73, R73, 0.5 ;  /* 0x3f0000004949e820 */ /* 0x000fe20000400000 */
[----:B------:R-:W4:Y:S01]  /*3090*/  MUFU.EX2 R65, R65 ;  /* 0x0000004100417308 */ /* 0x000f220000000800 */
[----:B--2---:R-:W-:Y:S01]  /*30a0*/  @!P1 FMUL R72, R72, R72 ;  /* 0x0000004848489220 */ /* 0x004fe20000400000 */
[----:B------:R-:W-:Y:S01]  /*30b0*/  FSETP.GEU.AND P1, PT, R84, -126, PT ;  /* 0xc2fc00005400780b */ /* 0x000fe20003f2e000 */
[----:B------:R-:W-:Y:S01]  /*30c0*/  ULDC UR14, c[0x0][0x604] ;  /* 0x00018100000e7ab9 */ /* 0x000fe20000000800 */
[--C-:B------:R-:W-:Y:S01]  /*30d0*/  FFMA R125, R131, UR18, -R4.reuse ;  /* 0x00000012837d7c23 */ /* 0x100fe20008000804 */
[--C-:B------:R-:W-:Y:S01]  /*30e0*/  FFMA R38, R38, UR14, -R4.reuse ;  /* 0x0000000e26267c23 */ /* 0x100fe20008000804 */
[----:B------:R-:W-:Y:S01]  /*30f0*/  ULDC UR14, c[0x0][0x604] ;  /* 0x00018100000e7ab9 */ /* 0x000fe20000000800 */
[----:B------:R-:W-:Y:S01]  /*3100*/  @!P2 FMUL R80, R80, 0.5 ;  /* 0x3f0000005050a820 */ /* 0x000fe20000400000 */
[----:B------:R-:W2:Y:S01]  /*3110*/  MUFU.EX2 R69, R69 ;  /* 0x0000004500457308 */ /* 0x000ea20000000800 */
[----:B---3--:R-:W-:Y:S01]  /*3120*/  @!P5 FMUL R76, R76, R76 ;  /* 0x0000004c4c4cd220 */ /* 0x008fe20000400000 */
[----:B------:R-:W-:Y:S01]  /*3130*/  FSETP.GEU.AND P5, PT, R88, -126, PT ;  /* 0xc2fc00005800780b */ /* 0x000fe20003fae000 */
[--C-:B------:R-:W-:Y:S01]  /*3140*/  FFMA R132, R39, UR14, -R4.reuse ;  /* 0x0000000e27847c23 */ /* 0x100fe20008000804 */
[----:B------:R-:W-:Y:S01]  /*3150*/  ULDC UR14, c[0x0][0x604] ;  /* 0x00018100000e7ab9 */ /* 0x000fe20000000800 */
[----:B------:R-:W-:Y:S01]  /*3160*/  ULDC UR15, c[0x0][0x604] ;  /* 0x00018100000f7ab9 */ /* 0x000fe20000000800 */
[--C-:B------:R-:W-:Y:S01]  /*3170*/  FFMA R42, R42, UR14, -R4.reuse ;  /* 0x0000000e2a2a7c23 */ /* 0x100fe20008000804 */
[----:B------:R-:W-:Y:S01]  /*3180*/  @!P1 FMUL R84, R84, 0.5 ;  /* 0x3f00000054549820 */ /* 0x000fe20000400000 */
[----:B------:R-:W3:Y:S01]  /*3190*/  MUFU.EX2 R73, R73 ;  /* 0x0000004900497308 */ /* 0x000ee20000000800 */
[----:B----4-:R-:W-:Y:S01]  /*31a0*/  @!P3 FMUL R65, R65, R65 ;  /* 0x000000414141b220 */ /* 0x010fe20000400000 */
[----:B------:R-:W-:Y:S01]  /*31b0*/  FSETP.GEU.AND P3, PT, R77, -126, PT ;  /* 0xc2fc00004d00780b */ /* 0x000fe20003f6e000 */
[----:B------:R-:W-:Y:S01]  /*31c0*/  ULDC UR14, c[0x0][0x604] ;  /* 0x00018100000e7ab9 */ /* 0x000fe20000000800 */
[--C-:B------:R-:W-:Y:S01]  /*31d0*/  FFMA R138, R138, UR22, -R4.reuse ;  /* 0x000000168a8a7c23 */ /* 0x100fe20008000804 */
[--C-:B------:R-:W-:Y:S01]  /*31e0*/  FFMA R136, R43, UR14, -R4.reuse ;  /* 0x0000000e2b887c23 */ /* 0x100fe20008000804 */
[----:B------:R-:W-:Y:S01]  /*31f0*/  ULDC UR14, c[0x0][0x604] ;  /* 0x00018100000e7ab9 */ /* 0x000fe20000000800 */
        /* <DEDUP_REMOVED lines=38> */
[--C-:B------:R-:W-:Y:S01]  /*3460*/  FFMA R146, R146, UR18, -R4.reuse ;  /* 0x0000001292927c23 */ /* 0x100fe20008000804 */
        /* <DEDUP_REMOVED lines=29> */
[----:B------:R-:W-:Y:S01]  /*3640*/  FFMA R70, R70, UR14, -R4 ;  /* 0x0000000e46467c23 */ /* 0x000fe20008000804 */
[----:B------:R-:W-:-:S02]  /*3650*/  ULDC UR14, c[0x0][0x604] ;  /* 0x00018100000e7ab9 */ /* 0x000fc40000000800 */
[--C-:B------:R-:W-:Y:S01]  /*3660*/  FFMA R158, R71, UR14, -R4.reuse ;  /* 0x0000000e479e7c23 */ /* 0x100fe20008000804 */
[----:B------:R-:W-:Y:S01]  /*3670*/  @!P6 FMUL R97, R97, 0.5 ;  /* 0x3f0000006161e820 */ /* 0x000fe20000400000 */
[----:B------:R-:W4:Y:S01]  /*3680*/  MUFU.EX2 R89, R89 ;  /* 0x0000005900597308 */ /* 0x000f220000000800 */
[----:B--2---:R-:W-:Y:S01]  /*3690*/  @!P1 FMUL R96, R96, R96 ;  /* 0x0000006060609220 */ /* 0x004fe20000400000 */
[----:B------:R-:W-:Y:S01]  /*36a0*/  FSETP.GEU.AND P1, PT, R108, -126, PT ;  /* 0xc2fc00006c00780b */ /* 0x000fe20003f2e000 */
[----:B------:R-:W-:Y:S02]  /*36b0*/  ULDC UR14, c[0x0][0x604] ;  /* 0x00018100000e7ab9 */ /* 0x000fe40000000800 */
[--C-:B------:R-:W-:Y:S01]  /*36c0*/  FFMA R74, R74, UR14, -R4.reuse ;  /* 0x0000000e4a4a7c23 */ /* 0x100fe20008000804 */
[----:B------:R-:W-:Y:S01]  /*36d0*/  ULDC UR14, c[0x0][0x604] ;  /* 0x00018100000e7ab9 */ /* 0x000fe20000000800 */
[----:B------:R-:W-:Y:S01]  /*36e0*/  @!P2 FMUL R104, R104, 0.5 ;  /* 0x3f0000006868a820 */ /* 0x000fe20000400000 */
[----:B------:R-:W2:Y:S01]  /*36f0*/  MUFU.EX2 R93, R93 ;  /* 0x0000005d005d7308 */ /* 0x000ea20000000800 */
[----:B---3--:R-:W-:Y:S01]  /*3700*/  @!P5 FMUL R100, R100, R100 ;  /* 0x000000646464d220 */ /* 0x008fe20000400000 */
[----:B------:R-:W-:Y:S01]  /*3710*/  FSETP.GEU.AND P5, PT, R112, -126, PT ;  /* 0xc2fc00007000780b */ /* 0x000fe20003fae000 */
[----:B------:R-:W-:Y:S01]  /*3720*/  FFMA R160, R75, UR14, -R4 ;  /* 0x0000000e4ba07c23 */ /* 0x000fe20008000804 */
[----:B------:R-:W-:-:S02]  /*3730*/  ULDC UR14, c[0x0][0x604] ;  /* 0x00018100000e7ab9 */ /* 0x000fc40000000800 */
[--C-:B------:R-:W-:Y:S01]  /*3740*/  FFMA R78, R78, UR14, -R4.reuse ;  /* 0x0000000e4e4e7c23 */ /* 0x100fe20008000804 */
[----:B------:R-:W-:Y:S01]  /*3750*/  @!P1 FMUL R108, R108, 0.5 ;  /* 0x3f0000006c6c9820 */ /* 0x000fe20000400000 */
[----:B------:R-:W3:Y:S01]  /*3760*/  MUFU.EX2 R97, R97 ;  /* 0x0000006100617308 */ /* 0x000ee20000000800 */
[----:B----4-:R-:W-:Y:S01]  /*3770*/  @!P3 FMUL R89, R89, R89 ;  /* 0x000000595959b220 */ /* 0x010fe20000400000 */
[----:B------:R-:W-:Y:S01]  /*3780*/  FSETP.GEU.AND P3, PT, R101, -126, PT ;  /* 0xc2fc00006500780b */ /* 0x000fe20003f6e000 */
[----:B------:R-:W-:Y:S02]  /*3790*/  ULDC UR14, c[0x0][0x604] ;  /* 0x00018100000e7ab9 */ /* 0x000fe40000000800 */
[--C-:B------:R-:W-:Y:S01]  /*37a0*/  FFMA R162, R79, UR14, -R4.reuse ;  /* 0x0000000e4fa27c23 */ /* 0x100fe20008000804 */
[----:B------:R-:W-:Y:S01]  /*37b0*/  ULDC UR14, c[0x0][0x604] ;  /* 0x00018100000e7ab9 */ /* 0x000fe20000000800 */
[----:B------:R-:W-:Y:S01]  /*37c0*/  @!P5 FMUL R112, R112, 0.5 ;  /* 0x3f0000007070d820 */ /* 0x000fe20000400000 */
[----:B------:R-:W4:Y:S01]  /*37d0*/  MUFU.EX2 R104, R104 ;  /* 0x0000006800687308 */ /* 0x000f220000000800 */
[----:B--2---:R-:W-:Y:S01]  /*37e0*/  @!P4 FMUL R93, R93, R93 ;  /* 0x0000005d5d5dc220 */ /* 0x004fe20000400000 */
[----:B------:R-:W-:Y:S01]  /*37f0*/  FSETP.GEU.AND P4, PT, R105, -126, PT ;  /* 0xc2fc00006900780b */ /* 0x000fe20003f8e000 */
[----:B------:R-:W-:Y:S01]  /*3800*/  FFMA R82, R82, UR14, -R4 ;  /* 0x0000000e52527c23 */ /* 0x000fe20008000804 */
[----:B------:R-:W-:-:S02]  /*3810*/  ULDC UR14, c[0x0][0x604] ;  /* 0x00018100000e7ab9 */ /* 0x000fc40000000800 */
[--C-:B------:R-:W-:Y:S01]  /*3820*/  FFMA R164, R83, UR14, -R4.reuse ;  /* 0x0000000e53a47c23 */ /* 0x100fe20008000804 */
[----:B------:R-:W-:Y:S01]  /*3830*/  @!P3 FMUL R101, R101, 0.5 ;  /* 0x3f0000006565b820 */ /* 0x000fe20000400000 */
[----:B------:R-:W2:Y:S01]  /*3840*/  MUFU.EX2 R108, R108 ;  /* 0x0000006c006c7308 */ /* 0x000ea20000000800 */
[----:B---3--:R-:W-:Y:S01]  /*3850*/  @!P6 FMUL R97, R97, R97 ;  /* 0x000000616161e220 */ /* 0x008fe20000400000 */
[----:B------:R-:W-:Y:S01]  /*3860*/  FSETP.GEU.AND P6, PT, R109, -126, PT ;  /* 0xc2fc00006d00780b */ /* 0x000fe20003fce000 */
[----:B------:R-:W-:Y:S02]  /*3870*/  ULDC UR14, c[0x0][0x604] ;  /* 0x00018100000e7ab9 */ /* 0x000fe40000000800 */
[--C-:B------:R-:W-:Y:S01]  /*3880*/  FFMA R86, R86, UR14, -R4.reuse ;  /* 0x0000000e56567c23 */ /* 0x100fe20008000804 */
[----:B------:R-:W-:Y:S01]  /*3890*/  ULDC UR14, c[0x0][0x604] ;  /* 0x00018100000e7ab9 */ /* 0x000fe20000000800 */
[----:B------:R-:W-:Y:S01]  /*38a0*/  @!P4 FMUL R105, R105, 0.5 ;  /* 0x3f0000006969c820 */ /* 0x000fe20000400000 */
[----:B------:R-:W3:Y:S01]  /*38b0*/  MUFU.EX2 R112, R112 ;  /* 0x0000007000707308 */ /* 0x000ee20000000800 */
[----:B----4-:R-:W-:Y:S01]  /*38c0*/  @!P2 FMUL R104, R104, R104 ;  /* 0x000000686868a220 */ /* 0x010fe20000400000 */
[----:B------:R-:W-:Y:S01]  /*38d0*/  FSETP.GEU.AND P2, PT, R3, -126, PT ;  /* 0xc2fc00000300780b */ /* 0x000fe20003f4e000 */
[----:B------:R-:W-:Y:S01]  /*38e0*/  FFMA R87, R87, UR14, -R4 ;  /* 0x0000000e57577c23 */ /* 0x000fe20008000804 */
[----:B------:R-:W-:Y:S01]  /*38f0*/  ULDC UR14, c[0x0][0x604] ;  /* 0x00018100000e7ab9 */ /* 0x000fe20000000800 */
[----:B------:R-:W-:-:S02]  /*3900*/  FADD R135, R37, R104 ;  /* 0x0000006825877221 */ /* 0x000fc40000000000 */
[----:B------:R-:W-:Y:S01]  /*3910*/  @!P6 FMUL R109, R109, 0.5 ;  /* 0x3f0000006d6de820 */ /* 0x000fe20000400000 */
[----:B------:R-:W4:Y:S01]  /*3920*/  MUFU.EX2 R101, R101 ;  /* 0x0000006500657308 */ /* 0x000f220000000800 */
[----:B--2---:R-:W-:Y:S01]  /*3930*/  @!P1 FMUL R108, R108, R108 ;  /* 0x0000006c6c6c9220 */ /* 0x004fe20000400000 */
[----:B------:R-:W-:-:S05]  /*3940*/  FSETP.GEU.AND P1, PT, R120, -126, PT ;  /* 0xc2fc00007800780b */ /* 0x000fca0003f2e000 */
[----:B------:R-:W-:Y:S01]  /*3950*/  @!P2 FMUL R3, R3, 0.5 ;  /* 0x3f0000000303a820 */ /* 0x000fe20000400000 */
[----:B------:R-:W2:Y:S01]  /*3960*/  MUFU.EX2 R105, R105 ;  /* 0x0000006900697308 */ /* 0x000ea20000000800 */
[----:B---3--:R-:W-:Y:S01]  /*3970*/  @!P5 FMUL R112, R112, R112 ;  /* 0x000000707070d220 */ /* 0x008fe20000400000 */
[----:B------:R-:W-:-:S05]  /*3980*/  FSETP.GEU.AND P5, PT, R124, -126, PT ;  /* 0xc2fc00007c00780b */ /* 0x000fca0003fae000 */
[----:B------:R-:W-:Y:S01]  /*3990*/  @!P1 FMUL R120, R120, 0.5 ;  /* 0x3f00000078789820 */ /* 0x000fe20000400000 */
[----:B------:R-:W3:Y:S01]  /*39a0*/  MUFU.EX2 R109, R109 ;  /* 0x0000006d006d7308 */ /* 0x000ee20000000800 */
[----:B----4-:R-:W-:Y:S01]  /*39b0*/  @!P3 FMUL R101, R101, R101 ;  /* 0x000000656565b220 */ /* 0x010fe20000400000 */
[----:B------:R-:W-:-:S05]  /*39c0*/  FSETP.GEU.AND P3, PT, R113, -126, PT ;  /* 0xc2fc00007100780b */ /* 0x000fca0003f6e000 */
[----:B------:R-:W-:Y:S01]  /*39d0*/  @!P5 FMUL R124, R124, 0.5 ;  /* 0x3f0000007c7cd820 */ /* 0x000fe20000400000 */
[----:B------:R4:W5:Y:S01]  /*39e0*/  MUFU.EX2 R116, R3 ;  /* 0x0000000300747308 */ /* 0x0009620000000800 */
[----:B--2---:R-:W-:Y:S01]  /*39f0*/  @!P4 FMUL R105, R105, R105 ;  /* 0x000000696969c220 */ /* 0x004fe20000400000 */
[----:B------:R-:W-:-:S03]  /*3a00*/  FSETP.GEU.AND P4, PT, R26, -126, PT ;  /* 0xc2fc00001a00780b */ /* 0x000fc60003f8e000 */
[----:B------:R-:W-:Y:S02]  /*3a10*/  FADD R137, R20, R105 ;  /* 0x0000006914897221 */ /* 0x000fe40000000000 */
[----:B------:R-:W-:Y:S01]  /*3a20*/  @!P3 FMUL R113, R113, 0.5 ;  /* 0x3f0000007171b820 */ /* 0x000fe20000400000 */
[----:B------:R-:W2:Y:S01]  /*3a30*/  MUFU.EX2 R120, R120 ;  /* 0x0000007800787308 */ /* 0x000ea20000000800 */
[----:B---3--:R-:W-:Y:S01]  /*3a40*/  @!P6 FMUL R109, R109, R109 ;  /* 0x0000006d6d6de220 */ /* 0x008fe20000400000 */
[----:B------:R-:W-:Y:S01]  /*3a50*/  FSETP.GEU.AND P6, PT, R30, -126, PT ;  /* 0xc2fc00001e00780b */ /* 0x000fe20003fce000 */
[--C-:B----4-:R-:W-:Y:S01]  /*3a60*/  FFMA R3, R90, UR14, -R4.reuse ;  /* 0x0000000e5a037c23 */ /* 0x110fe20008000804 */
[----:B------:R-:W-:Y:S02]  /*3a70*/  ULDC UR14, c[0x0][0x604] ;  /* 0x00018100000e7ab9 */ /* 0x000fe40000000800 */
[----:B------:R-:W-:Y:S01]  /*3a80*/  FFMA R91, R91, UR14, -R4 ;  /* 0x0000000e5b5b7c23 */ /* 0x000fe20008000804 */
[----:B------:R-:W-:Y:S01]  /*3a90*/  @!P4 FMUL R26, R26, 0.5 ;  /* 0x3f0000001a1ac820 */ /* 0x000fe20000400000 */
[----:B------:R-:W3:Y:S01]  /*3aa0*/  MUFU.EX2 R124, R124 ;  /* 0x0000007c007c7308 */ /* 0x000ee20000000800 */
[----:B-----5:R-:W-:Y:S01]  /*3ab0*/  @!P2 FMUL R116, R116, R116 ;  /* 0x000000747474a220 */ /* 0x020fe20000400000 */
        /* <DEDUP_REMOVED lines=8> */
[----:B------:R-:W-:Y:S01]  /*3b40*/  FFMA R95, R95, UR14, -R4 ;  /* 0x0000000e5f5f7c23 */ /* 0x000fe20008000804 */
[----:B------:R-:W-:-:S03]  /*3b50*/  ULDC UR14, c[0x0][0x604] ;  /* 0x00018100000e7ab9 */ /* 0x000fc60000000800 */
[----:B------:R-:W-:Y:S01]  /*3b60*/  @!P2 FMUL R128, R128, 0.5 ;  /* 0x3f0000008080a820 */ /* 0x000fe20000400000 */
[----:B------:R2:W5:Y:S01]  /*3b70*/  MUFU.EX2 R27, R26 ;  /* 0x0000001a001b7308 */ /* 0x0005620000000800 */
[----:B---3--:R-:W-:Y:S01]  /*3b80*/  @!P5 FMUL R124, R124, R124 ;  /* 0x0000007c7c7cd220 */ /* 0x008fe20000400000 */
[----:B------:R-:W-:-:S05]  /*3b90*/  FSETP.GEU.AND P5, PT, R136, -126, PT ;  /* 0xc2fc00008800780b */ /* 0x000fca0003fae000 */
[----:B------:R-:W-:Y:S01]  /*3ba0*/  @!P1 FMUL R132, R132, 0.5 ;  /* 0x3f00000084849820 */ /* 0x000fe20000400000 */
[----:B------:R3:W1:Y:S01]  /*3bb0*/  MUFU.EX2 R31, R30 ;  /* 0x0000001e001f7308 */ /* 0x0006620000000800 */
[----:B----4-:R-:W-:Y:S01]  /*3bc0*/  @!P3 FMUL R113, R113, R113 ;  /* 0x000000717171b220 */ /* 0x010fe20000400000 */
[----:B------:R-:W-:Y:S01]  /*3bd0*/  FSETP.GEU.AND P3, PT, R34, -126, PT ;  /* 0xc2fc00002200780b */ /* 0x000fe20003f6e000 */
[--C-:B--2---:R-:W-:Y:S01]  /*3be0*/  FFMA R26, R98, UR14, -R4.reuse ;  /* 0x0000000e621a7c23 */ /* 0x104fe20008000804 */
[----:B------:R-:W-:Y:S02]  /*3bf0*/  ULDC UR14, c[0x0][0x604] ;  /* 0x00018100000e7ab9 */ /* 0x000fe40000000800 */
[----:B------:R-:W-:Y:S01]  /*3c00*/  FFMA R99, R99, UR14, -R4 ;  /* 0x0000000e63637c23 */ /* 0x000fe20008000804 */
[----:B------:R-:W-:Y:S01]  /*3c10*/  @!P5 FMUL R136, R136, 0.5 ;  /* 0x3f0000008888d820 */ /* 0x000fe20000400000 */
[----:B------:R-:W2:Y:S01]  /*3c20*/  MUFU.EX2 R128, R128 ;  /* 0x0000008000807308 */ /* 0x000ea20000000800 */
[----:B-----5:R-:W-:Y:S01]  /*3c30*/  @!P4 FMUL R27, R27, R27 ;  /* 0x0000001b1b1bc220 */ /* 0x020fe20000400000 */
[----:B------:R-:W-:Y:S01]  /*3c40*/  FSETP.GEU.AND P4, PT, R38, -126, PT ;  /* 0xc2fc00002600780b */ /* 0x000fe20003f8e000 */
[----:B------:R-:W-:Y:S01]  /*3c50*/  ULDC UR14, c[0x0][0x604] ;  /* 0x00018100000e7ab9 */ /* 0x000fe20000000800 */
[----:B---3--:R-:W-:Y:S01]  /*3c60*/  FADD R30, R32, R69 ;  /* 0x00000045201e7221 */ /* 0x008fe20000000000 */
[----:B------:R-:W-:-:S02]  /*3c70*/  F2FP.BF16.F32.PACK_AB R32, R15, R32 ;  /* 0x000000200f20723e */ /* 0x000fc400000010ff */
[----:B------:R-:W-:Y:S01]  /*3c80*/  @!P3 FMUL R34, R34, 0.5 ;  /* 0x3f0000002222b820 */ /* 0x000fe20000400000 */
[----:B------:R-:W3:Y:S01]  /*3c90*/  MUFU.EX2 R132, R132 ;  /* 0x0000008400847308 */ /* 0x000ee20000000800 */
[----:B-1----:R-:W-:Y:S01]  /*3ca0*/  @!P6 FMUL R31, R31, R31 ;  /* 0x0000001f1f1fe220 */ /* 0x002fe20000400000 */
[----:B------:R-:W-:-:S05]  /*3cb0*/  FSETP.GEU.AND P6, PT, R42, -126, PT ;  /* 0xc2fc00002a00780b */ /* 0x000fca0003fce000 */
[----:B------:R-:W-:Y:S01]  /*3cc0*/  @!P4 FMUL R38, R38, 0.5 ;  /* 0x3f0000002626c820 */ /* 0x000fe20000400000 */
[----:B------:R-:W1:Y:S01]  /*3cd0*/  MUFU.EX2 R136, R136 ;  /* 0x0000008800887308 */ /* 0x000e620000000800 */
[----:B--2---:R-:W-:Y:S01]  /*3ce0*/  @!P2 FMUL R128, R128, R128 ;  /* 0x000000808080a220 */ /* 0x004fe20000400000 */
[----:B------:R-:W-:-:S05]  /*3cf0*/  FSETP.GEU.AND P2, PT, R140, -126, PT ;  /* 0xc2fc00008c00780b */ /* 0x000fca0003f4e000 */
[----:B------:R-:W-:Y:S01]  /*3d00*/  @!P6 FMUL R42, R42, 0.5 ;  /* 0x3f0000002a2ae820 */ /* 0x000fe20000400000 */
[----:B------:R2:W4:Y:S01]  /*3d10*/  MUFU.EX2 R35, R34 ;  /* 0x0000002200237308 */ /* 0x0005220000000800 */
[----:B---3--:R-:W-:Y:S01]  /*3d20*/  @!P1 FMUL R132, R132, R132 ;  /* 0x0000008484849220 */ /* 0x008fe20000400000 */
[----:B------:R-:W-:-:S05]  /*3d30*/  FSETP.GEU.AND P1, PT, R144, -126, PT ;  /* 0xc2fc00009000780b */ /* 0x000fca0003f2e000 */
[----:B------:R-:W-:Y:S01]  /*3d40*/  @!P2 FMUL R140, R140, 0.5 ;  /* 0x3f0000008c8ca820 */ /* 0x000fe20000400000 */
[----:B------:R-:W3:Y:S01]  /*3d50*/  MUFU.EX2 R39, R38 ;  /* 0x0000002600277308 */ /* 0x000ee20000000800 */
[----:B-1----:R-:W-:Y:S01]  /*3d60*/  @!P5 FMUL R136, R136, R136 ;  /* 0x000000888888d220 */ /* 0x002fe20000400000 */
[----:B------:R-:W-:Y:S01]  /*3d70*/  FSETP.GEU.AND P5, PT, R148, -126, PT ;  /* 0xc2fc00009400780b */ /* 0x000fe20003fae000 */
[----:B--2---:R-:W-:-:S04]  /*3d80*/  FADD R34, R12, R73 ;  /* 0x000000490c227221 */ /* 0x004fc80000000000 */
[----:B------:R-:W-:Y:S01]  /*3d90*/  @!P1 FMUL R144, R144, 0.5 ;  /* 0x3f00000090909820 */ /* 0x000fe20000400000 */
[----:B------:R-:W1:Y:S01]  /*3da0*/  MUFU.EX2 R43, R42 ;  /* 0x0000002a002b7308 */ /* 0x000e620000000800 */
[----:B----4-:R-:W-:Y:S01]  /*3db0*/  @!P3 FMUL R35, R35, R35 ;  /* 0x000000232323b220 */ /* 0x010fe20000400000 */
[----:B------:R-:W-:Y:S01]  /*3dc0*/  FSETP.GEU.AND P3, PT, R46, -126, PT ;  /* 0xc2fc00002e00780b */ /* 0x000fe20003f6e000 */
[----:B------:R-:W-:Y:S01]  /*3dd0*/  FADD R145, R34, R137 ;  /* 0x0000008922917221 */ /* 0x000fe20000000000 */
[----:B------:R-:W-:Y:S01]  /*3de0*/  FADD R34, R36, R77 ;  /* 0x0000004d24227221 */ /* 0x000fe20000000000 */
[----:B------:R-:W-:Y:S01]  /*3df0*/  FADD R137, R52, R109 ;  /* 0x0000006d34897221 */ /* 0x000fe20000000000 */
[----:B------:R-:W-:Y:S01]  /*3e00*/  F2FP.BF16.F32.PACK_AB R52, R45, R52 ;  /* 0x000000342d34723e */ /* 0x000fe200000010ff */
[----:B------:R-:W-:Y:S01]  /*3e10*/  @!P5 FMUL R148, R148, 0.5 ;  /* 0x3f0000009494d820 */ /* 0x000fe20000400000 */
[----:B------:R-:W2:Y:S01]  /*3e20*/  MUFU.EX2 R140, R140 ;  /* 0x0000008c008c7308 */ /* 0x000ea20000000800 */
[----:B---3--:R-:W-:Y:S01]  /*3e30*/  @!P4 FMUL R39, R39, R39 ;  /* 0x000000272727c220 */ /* 0x008fe20000400000 */
[----:B------:R-:W-:Y:S01]  /*3e40*/  FSETP.GEU.AND P4, PT, R50, -126, PT ;  /* 0xc2fc00003200780b */ /* 0x000fe20003f8e000 */
[----:B------:R-:W-:Y:S01]  /*3e50*/  FADD R147, R34, R137 ;  /* 0x0000008922937221 */ /* 0x000fe20000000000 */
[----:B------:R-:W-:Y:S01]  /*3e60*/  FADD R34, R21, R84 ;  /* 0x0000005415227221 */ /* 0x000fe20000000000 */
[----:B------:R-:W-:Y:S01]  /*3e70*/  FADD R137, R49, R116 ;  /* 0x0000007431897221 */ /* 0x000fe20000000000 */
[----:B------:R-:W-:Y:S01]  /*3e80*/  F2FP.BF16.F32.PACK_AB R36, R19, R36 ;  /* 0x000000241324723e */ /* 0x000fe200000010ff */
[----:B------:R-:W-:Y:S01]  /*3e90*/  @!P3 FMUL R46, R46, 0.5 ;  /* 0x3f0000002e2eb820 */ /* 0x000fe20000400000 */
[----:B------:R-:W3:Y:S01]  /*3ea0*/  MUFU.EX2 R144, R144 ;  /* 0x0000009000907308 */ /* 0x000ee20000000800 */
[----:B-1----:R-:W-:Y:S01]  /*3eb0*/  @!P6 FMUL R43, R43, R43 ;  /* 0x0000002b2b2be220 */ /* 0x002fe20000400000 */
[----:B------:R-:W-:Y:S01]  /*3ec0*/  FSETP.GEU.AND P6, PT, R54, -126, PT ;  /* 0xc2fc00003600780b */ /* 0x000fe20003fce000 */
[----:B------:R-:W-:-:S04]  /*3ed0*/  FADD R137, R34, R137 ;  /* 0x0000008922897221 */ /* 0x000fc80000000000 */
[----:B------:R-:W-:Y:S01]  /*3ee0*/  @!P4 FMUL R50, R50, 0.5 ;  /* 0x3f0000003232c820 */ /* 0x000fe20000400000 */
[----:B------:R-:W1:Y:S01]  /*3ef0*/  MUFU.EX2 R148, R148 ;  /* 0x0000009400947308 */ /* 0x000e620000000800 */
        /* <DEDUP_REMOVED lines=67> */
[----:B------:R3:W4:Y:S01]  /*4330*/  MUFU.EX2 R90, R87 ;  /* 0x00000057005a7308 */ /* 0x0007220000000800 */
[----:B-1----:R-:W-:Y:S01]  /*4340*/  @!P6 FMUL R79, R79, R79 ;  /* 0x0000004f4f4fe220 */ /* 0x002fe20000400000 */
[----:B------:R-:W-:-:S05]  /*4350*/  FSETP.GEU.AND P6, PT, R3, -126, PT ;  /* 0xc2fc00000300780b */ /* 0x000fca0003fce000 */
[----:B------:R-:W-:Y:S01]  /*4360*/  @!P4 FMUL R86, R86, 0.5 ;  /* 0x3f0000005656c820 */ /* 0x000fe20000400000 */
[----:B------:R-:W1:Y:S01]  /*4370*/  MUFU.EX2 R83, R82 ;  /* 0x0000005200537308 */ /* 0x000e620000000800 */
[----:B--2---:R-:W-:Y:S01]  /*4380*/  @!P2 FMUL R164, R164, R164 ;  /* 0x000000a4a4a4a220 */ /* 0x004fe20000400000 */
[----:B------:R-:W-:Y:S01]  /*4390*/  FSETP.GEU.AND P2, PT, R95, -126, PT ;  /* 0xc2fc00005f00780b */ /* 0x000fe20003f4e000 */
[----:B---3--:R-:W-:Y:S01]  /*43a0*/  FADD R87, R40, R85 ;  /* 0x0000005528577221 */ /* 0x008fe20000000000 */
[----:B------:R-:W-:-:S03]  /*43b0*/  F2FP.BF16.F32.PACK_AB R40, R23, R40 ;  /* 0x000000281728723e */ /* 0x000fc600000010ff */
[----:B------:R-:W-:Y:S01]  /*43c0*/  @!P6 FMUL R3, R3, 0.5 ;  /* 0x3f0000000303e820 */ /* 0x000fe20000400000 */
[----:B------:R-:W2:Y:S01]  /*43d0*/  MUFU.EX2 R117, R86 ;  /* 0x0000005600757308 */ /* 0x000ea20000000800 */
[----:B----4-:R-:W-:Y:S01]  /*43e0*/  @!P1 FMUL R90, R90, R90 ;  /* 0x0000005a5a5a9220 */ /* 0x010fe20000400000 */
[----:B------:R-:W-:-:S05]  /*43f0*/  FSETP.GEU.AND P1, PT, R99, -126, PT ;  /* 0xc2fc00006300780b */ /* 0x000fca0003f2e000 */
[----:B------:R-:W-:Y:S01]  /*4400*/  @!P2 FMUL R95, R95, 0.5 ;  /* 0x3f0000005f5fa820 */ /* 0x000fe20000400000 */
[----:B------:R-:W3:Y:S01]  /*4410*/  MUFU.EX2 R91, R91 ;  /* 0x0000005b005b7308 */ /* 0x000ee20000000800 */
[----:B-1----:R-:W-:Y:S01]  /*4420*/  @!P3 FMUL R83, R83, R83 ;  /* 0x000000535353b220 */ /* 0x002fe20000400000 */
[----:B------:R-:W-:-:S05]  /*4430*/  FSETP.GEU.AND P3, PT, R6, -126, PT ;  /* 0xc2fc00000600780b */ /* 0x000fca0003f6e000 */
[----:B------:R-:W-:Y:S01]  /*4440*/  @!P1 FMUL R99, R99, 0.5 ;  /* 0x3f00000063639820 */ /* 0x000fe20000400000 */
[----:B------:R1:W4:Y:S01]  /*4450*/  MUFU.EX2 R94, R3 ;  /* 0x00000003005e7308 */ /* 0x0003220000000800 */
[----:B--2---:R-:W-:Y:S01]  /*4460*/  @!P4 FMUL R117, R117, R117 ;  /* 0x000000757575c220 */ /* 0x004fe20000400000 */
[----:B------:R-:W-:-:S05]  /*4470*/  FSETP.GEU.AND P4, PT, R26, -126, PT ;  /* 0xc2fc00001a00780b */ /* 0x000fca0003f8e000 */
[----:B------:R-:W-:Y:S01]  /*4480*/  @!P3 FMUL R6, R6, 0.5 ;  /* 0x3f0000000606b820 */ /* 0x000fe20000400000 */
[----:B------:R-:W2:Y:S01]  /*4490*/  MUFU.EX2 R95, R95 ;  /* 0x0000005f005f7308 */ /* 0x000ea20000000800 */
[--C-:B-1----:R-:W-:Y:S01]  /*44a0*/  FFMA R3, R102, UR14, -R4.reuse ;  /* 0x0000000e66037c23 */ /* 0x102fe20008000804 */
[----:B------:R-:W-:Y:S01]  /*44b0*/  ULDC UR14, c[0x0][0x604] ;  /* 0x00018100000e7ab9 */ /* 0x000fe20000000800 */
[----:B---3--:R-:W-:Y:S01]  /*44c0*/  @!P5 FMUL R91, R91, R91 ;  /* 0x0000005b5b5bd220 */ /* 0x008fe20000400000 */
[----:B------:R-:W-:Y:S01]  /*44d0*/  FFMA R103, R103, UR14, -R4 ;  /* 0x0000000e67677c23 */ /* 0x000fe20008000804 */
[----:B------:R-:W-:Y:S02]  /*44e0*/  ULDC UR14, c[0x0][0x604] ;  /* 0x00018100000e7ab9 */ /* 0x000fe40000000800 */
[----:B------:R-:W-:Y:S01]  /*44f0*/  @!P4 FMUL R26, R26, 0.5 ;  /* 0x3f0000001a1ac820 */ /* 0x000fe20000400000 */
[----:B------:R1:W3:Y:S01]  /*4500*/  MUFU.EX2 R98, R6 ;  /* 0x0000000600627308 */ /* 0x0002e20000000800 */
[----:B------:R-:W-:Y:S01]  /*4510*/  FSETP.GEU.AND P5, PT, R103, -126, PT ;  /* 0xc2fc00006700780b */ /* 0x000fe20003fae000 */
[----:B----4-:R-:W-:Y:S01]  /*4520*/  @!P6 FMUL R94, R94, R94 ;  /* 0x0000005e5e5ee220 */ /* 0x010fe20000400000 */
[----:B------:R-:W-:-:S05]  /*4530*/  FSETP.GEU.AND P6, PT, R3, -126, PT ;  /* 0xc2fc00000300780b */ /* 0x000fca0003fce000 */
[----:B------:R4:W5:Y:S01]  /*4540*/  MUFU.EX2 R102, R26 ;  /* 0x0000001a00667308 */ /* 0x0009620000000800 */
[--C-:B-1----:R-:W-:Y:S01]  /*4550*/  FFMA R6, R106, UR14, -R4.reuse ;  /* 0x0000000e6a067c23 */ /* 0x102fe20008000804 */
[----:B------:R-:W-:Y:S01]  /*4560*/  ULDC UR14, c[0x0][0x604] ;  /* 0x00018100000e7ab9 */ /* 0x000fe20000000800 */
[----:B--2---:R-:W-:Y:S01]  /*4570*/  @!P2 FMUL R95, R95, R95 ;  /* 0x0000005f5f5fa220 */ /* 0x004fe20000400000 */
[--C-:B------:R-:W-:Y:S01]  /*4580*/  FFMA R107, R107, UR14, -R4.reuse ;  /* 0x0000000e6b6b7c23 */ /* 0x100fe20008000804 */
[----:B------:R-:W-:Y:S01]  /*4590*/  ULDC UR14, c[0x0][0x604] ;  /* 0x00018100000e7ab9 */ /* 0x000fe20000000800 */
[----:B------:R-:W-:Y:S02]  /*45a0*/  @!P5 FMUL R103, R103, 0.5 ;  /* 0x3f0000006767d820 */ /* 0x000fe40000400000 */
[----:B------:R-:W1:Y:S01]  /*45b0*/  MUFU.EX2 R99, R99 ;  /* 0x0000006300637308 */ /* 0x000e620000000800 */
[--C-:B----4-:R-:W-:Y:S01]  /*45c0*/  FFMA R26, R110, UR14, -R4.reuse ;  /* 0x0000000e6e1a7c23 */ /* 0x110fe20008000804 */
[----:B------:R-:W-:Y:S01]  /*45d0*/  @!P6 FMUL R3, R3, 0.5 ;  /* 0x3f0000000303e820 */ /* 0x000fe20000400000 */
[----:B------:R-:W-:Y:S01]  /*45e0*/  ULDC UR14, c[0x0][0x604] ;  /* 0x00018100000e7ab9 */ /* 0x000fe20000000800 */
[----:B------:R-:W-:Y:S01]  /*45f0*/  FSETP.GEU.AND P2, PT, R107, -126, PT ;  /* 0xc2fc00006b00780b */ /* 0x000fe20003f4e000 */
[----:B------:R-:W-:Y:S01]  /*4600*/  FFMA R111, R111, UR14, -R4 ;  /* 0x0000000e6f6f7c23 */ /* 0x000fe20008000804 */
[----:B------:R-:W-:Y:S01]  /*4610*/  ULDC UR14, c[0x0][0x604] ;  /* 0x00018100000e7ab9 */ /* 0x000fe20000000800 */
[----:B---3--:R-:W-:Y:S01]  /*4620*/  @!P3 FMUL R98, R98, R98 ;  /* 0x000000626262b220 */ /* 0x008fe20000400000 */
[----:B------:R-:W2:Y:S01]  /*4630*/  MUFU.EX2 R103, R103 ;  /* 0x0000006700677308 */ /* 0x000ea20000000800 */
[----:B-----5:R-:W-:Y:S01]  /*4640*/  @!P4 FMUL R102, R102, R102 ;  /* 0x000000666666c220 */ /* 0x020fe20000400000 */
[----:B------:R-:W-:-:S02]  /*4650*/  FSETP.GEU.AND P4, PT, R26, -126, PT ;  /* 0xc2fc00001a00780b */ /* 0x000fc40003f8e000 */
[----:B------:R-:W-:-:S04]  /*4660*/  FSETP.GEU.AND P3, PT, R6, -126, PT ;  /* 0xc2fc00000600780b */ /* 0x000fc80003f6e000 */
[----:B------:R3:W4:Y:S01]  /*4670*/  MUFU.EX2 R106, R3 ;  /* 0x00000003006a7308 */ /* 0x0007220000000800 */
[----:B-1----:R-:W-:Y:S01]  /*4680*/  @!P1 FMUL R99, R99, R99 ;  /* 0x0000006363639220 */ /* 0x002fe20000400000 */
[----:B------:R-:W-:Y:S01]  /*4690*/  FSETP.GEU.AND P1, PT, R111, -126, PT ;  /* 0xc2fc00006f00780b */ /* 0x000fe20003f2e000 */
[----:B------:R-:W-:-:S04]  /*46a0*/  @!P2 FMUL R107, R107, 0.5 ;  /* 0x3f0000006b6ba820 */ /* 0x000fc80000400000 */
[----:B------:R-:W-:Y:S01]  /*46b0*/  @!P4 FMUL R26, R26, 0.5 ;  /* 0x3f0000001a1ac820 */ /* 0x000fe20000400000 */
[--C-:B---3--:R-:W-:Y:S01]  /*46c0*/  FFMA R3, R114, UR14, -R4.reuse ;  /* 0x0000000e72037c23 */ /* 0x108fe20008000804 */
[----:B------:R-:W-:Y:S01]  /*46d0*/  ULDC UR14, c[0x0][0x604] ;  /* 0x00018100000e7ab9 */ /* 0x000fe20000000800 */
[----:B--2---:R-:W-:Y:S01]  /*46e0*/  @!P5 FMUL R103, R103, R103 ;  /* 0x000000676767d220 */ /* 0x004fe20000400000 */
[----:B------:R-:W-:Y:S01]  /*46f0*/  FFMA R115, R115, UR14, -R4 ;  /* 0x0000000e73737c23 */ /* 0x000fe20008000804 */
[----:B------:R-:W-:Y:S01]  /*4700*/  @!P3 FMUL R6, R6, 0.5 ;  /* 0x3f0000000606b820 */ /* 0x000fe20000400000 */
[----:B------:R-:W1:Y:S02]  /*4710*/  MUFU.EX2 R107, R107 ;  /* 0x0000006b006b7308 */ /* 0x000e640000000800 */
[----:B------:R-:W-:Y:S01]  /*4720*/  @!P1 FMUL R111, R111, 0.5 ;  /* 0x3f0000006f6f9820 */ /* 0x000fe20000400000 */
[----:B------:R-:W-:Y:S01]  /*4730*/  ULDC UR14, c[0x0][0x604] ;  /* 0x00018100000e7ab9 */ /* 0x000fe20000000800 */
[----:B------:R-:W-:Y:S01]  /*4740*/  FSETP.GEU.AND P5, PT, R115, -126, PT ;  /* 0xc2fc00007300780b */ /* 0x000fe20003fae000 */
[----:B----4-:R-:W-:Y:S01]  /*4750*/  @!P6 FMUL R106, R106, R106 ;  /* 0x0000006a6a6ae220 */ /* 0x010fe20000400000 */
[----:B------:R-:W-:-:S02]  /*4760*/  FSETP.GEU.AND P6, PT, R3, -126, PT ;  /* 0xc2fc00000300780b */ /* 0x000fc40003fce000 */
[----:B------:R-:W2:Y:S09]  /*4770*/  MUFU.EX2 R114, R26 ;  /* 0x0000001a00727308 */ /* 0x000eb20000000800 */
[----:B------:R-:W-:Y:S01]  /*4780*/  @!P5 FMUL R115, R115, 0.5 ;  /* 0x3f0000007373d820 */ /* 0x000fe20000400000 */
[----:B------:R3:W-:Y:S01]  /*4790*/  MUFU.EX2 R110, R6 ;  /* 0x00000006006e7308 */ /* 0x0007e20000000800 */
[----:B-1----:R-:W-:Y:S01]  /*47a0*/  @!P2 FMUL R107, R107, R107 ;  /* 0x0000006b6b6ba220 */ /* 0x002fe20000400000 */
[----:B------:R-:W-:-:S06]  /*47b0*/  @!P6 FMUL R3, R3, 0.5 ;  /* 0x3f0000000303e820 */ /* 0x000fcc0000400000 */
[----:B------:R-:W1:Y:S01]  /*47c0*/  MUFU.EX2 R111, R111 ;  /* 0x0000006f006f7308 */ /* 0x000e620000000800 */
[--C-:B---3--:R-:W-:Y:S01]  /*47d0*/  FFMA R6, R118, UR14, -R4.reuse ;  /* 0x0000000e76067c23 */ /* 0x108fe20008000804 */
[----:B------:R-:W-:Y:S01]  /*47e0*/  ULDC UR14, c[0x0][0x604] ;  /* 0x00018100000e7ab9 */ /* 0x000fe20000000800 */
[----:B--2---:R-:W-:Y:S01]  /*47f0*/  @!P4 FMUL R114, R114, R114 ;  /* 0x000000727272c220 */ /* 0x004fe20000400000 */
[--C-:B------:R-:W-:Y:S01]  /*4800*/  FFMA R26, R122, UR14, -R4.reuse ;  /* 0x0000000e7a1a7c23 */ /* 0x100fe20008000804 */
[----:B------:R-:W-:Y:S02]  /*4810*/  ULDC UR14, c[0x0][0x604] ;  /* 0x00018100000e7ab9 */ /* 0x000fe40000000800 */
[--C-:B------:R-:W-:Y:S01]  /*4820*/  FFMA R123, R123, UR14, -R4.reuse ;  /* 0x0000000e7b7b7c23 */ /* 0x100fe20008000804 */
[----:B------:R-:W2:Y:S01]  /*4830*/  MUFU.EX2 R115, R115 ;  /* 0x0000007300737308 */ /* 0x000ea20000000800 */
[----:B------:R-:W-:Y:S01]  /*4840*/  ULDC UR14, c[0x0][0x604] ;  /* 0x00018100000e7ab9 */ /* 0x000fe20000000800 */
[----:B------:R-:W-:Y:S01]  /*4850*/  FSETP.GEU.AND P2, PT, R26, -126, PT ;  /* 0xc2fc00001a00780b */ /* 0x000fe20003f4e000 */
[--C-:B------:R-:W-:Y:S01]  /*4860*/  FFMA R166, R126, UR14, -R4.reuse ;  /* 0x0000000e7ea67c23 */ /* 0x100fe20008000804 */
[----:B------:R-:W-:Y:S01]  /*4870*/  ULDC UR14, c[0x0][0x604] ;  /* 0x00018100000e7ab9 */ /* 0x000fe20000000800 */
[----:B------:R-:W-:Y:S01]  /*4880*/  FSETP.GEU.AND P4, PT, R123, -126, PT ;  /* 0xc2fc00007b00780b */ /* 0x000fe20003f8e000 */
[--C-:B------:R-:W-:Y:S01]  /*4890*/  FFMA R121, R119, UR14, -R4.reuse ;  /* 0x0000000e77797c23 */ /* 0x100fe20008000804 */
[----:B------:R-:W-:Y:S01]  /*48a0*/  ULDC UR14, c[0x0][0x604] ;  /* 0x00018100000e7ab9 */ /* 0x000fe20000000800 */
[----:B------:R3:W4:Y:S01]  /*48b0*/  MUFU.EX2 R118, R3 ;  /* 0x0000000300767308 */ /* 0x0007220000000800 */
[--C-:B------:R-:W-:Y:S01]  /*48c0*/  FFMA R127, R127, UR14, -R4.reuse ;  /* 0x0000000e7f7f7c23 */ /* 0x100fe20008000804 */
[----:B-1----:R-:W-:Y:S01]  /*48d0*/  @!P1 FMUL R111, R111, R111 ;  /* 0x0000006f6f6f9220 */ /* 0x002fe20000400000 */
[----:B------:R-:W-:Y:S01]  /*48e0*/  FSETP.GEU.AND P1, PT, R166, -126, PT ;  /* 0xc2fc0000a600780b */ /* 0x000fe20003f2e000 */
[----:B------:R-:W-:Y:S01]  /*48f0*/  ULDC UR14, c[0x0][0x604] ;  /* 0x00018100000e7ab9 */ /* 0x000fe20000000800 */
[----:B------:R-:W-:Y:S01]  /*4900*/  @!P3 FMUL R110, R110, R110 ;  /* 0x0000006e6e6eb220 */ /* 0x000fe20000400000 */
[----:B------:R-:W-:Y:S01]  /*4910*/  FSETP.GEU.AND P3, PT, R6, -126, PT ;  /* 0xc2fc00000600780b */ /* 0x000fe20003f6e000 */
[----:B------:R-:W-:Y:S01]  /*4920*/  @!P2 FMUL R26, R26, 0.5 ;  /* 0x3f0000001a1aa820 */ /* 0x000fe20000400000 */
[----:B--2---:R-:W-:Y:S01]  /*4930*/  @!P5 FMUL R115, R115, R115 ;  /* 0x000000737373d220 */ /* 0x004fe20000400000 */
[----:B------:R-:W-:Y:S01]  /*4940*/  FSETP.GEU.AND P5, PT, R127, -126, PT ;  /* 0xc2fc00007f00780b */ /* 0x000fe20003fae000 */
[----:B------:R-:W-:Y:S01]  /*4950*/  @!P4 FMUL R123, R123, 0.5 ;  /* 0x3f0000007b7bc820 */ /* 0x000fe20000400000 */
[----:B------:R1:W2:Y:S01]  /*4960*/  MUFU.EX2 R126, R26 ;  /* 0x0000001a007e7308 */ /* 0x0002a20000000800 */
[----:B---3--:R-:W-:Y:S01]  /*4970*/  FFMA R3, R134, UR14, -R4 ;  /* 0x0000000e86037c23 */ /* 0x008fe20008000804 */
[----:B------:R-:W-:-:S03]  /*4980*/  FADD R34, R43, R110 ;  /* 0x0000006e2b227221 */ /* 0x000fc60000000000 */
[----:B------:R-:W-:Y:S01]  /*4990*/  @!P1 FMUL R166, R166, 0.5 ;  /* 0x3f000000a6a69820 */ /* 0x000fe20000400000 */
[----:B----4-:R-:W-:Y:S01]  /*49a0*/  @!P6 FMUL R118, R118, R118 ;  /* 0x000000767676e220 */ /* 0x010fe20000400000 */
[----:B------:R-:W-:Y:S01]  /*49b0*/  FSETP.GEU.AND P6, PT, R121, -126, PT ;  /* 0xc2fc00007900780b */ /* 0x000fe20003fce000 */
[----:B------:R-:W-:Y:S01]  /*49c0*/  @!P3 FMUL R6, R6, 0.5 ;  /* 0x3f0000000606b820 */ /* 0x000fe20000400000 */
[----:B------:R-:W3:Y:S01]  /*49d0*/  MUFU.EX2 R119, R123 ;  /* 0x0000007b00777308 */ /* 0x000ee20000000800 */
[----:B-1----:R-:W-:Y:S01]  /*49e0*/  FADD R26, R24, R53 ;  /* 0x00000035181a7221 */ /* 0x002fe20000000000 */
[----:B------:R-:W-:Y:S01]  /*49f0*/  F2FP.BF16.F32.PACK_AB R24, R7, R24 ;  /* 0x000000180718723e */ /* 0x000fe200000010ff */
[----:B------:R-:W-:Y:S02]  /*4a00*/  @!P5 FMUL R127, R127, 0.5 ;  /* 0x3f0000007f7fd820 */ /* 0x000fe40000400000 */
[----:B------:R-:W-:Y:S01]  /*4a10*/  FADD R38, R26, R87 ;  /* 0x000000571a267221 */ /* 0x000fe20000000000 */
[----:B------:R-:W-:Y:S01]  /*4a20*/  FADD R26, R7, R56 ;  /* 0x00000038071a7221 */ /* 0x000fe20000000000 */
[----:B------:R-:W-:Y:S01]  /*4a30*/  FADD R87, R23, R88 ;  /* 0x0000005817577221 */ /* 0x000fe20000000000 */
[----:B------:R-:W1:Y:S01]  /*4a40*/  MUFU.EX2 R166, R166 ;  /* 0x000000a600a67308 */ /* 0x000e620000000800 */
[----:B--2---:R-:W-:Y:S01]  /*4a50*/  @!P2 FMUL R126, R126, R126 ;  /* 0x0000007e7e7ea220 */ /* 0x004fe20000400000 */
[----:B------:R-:W-:Y:S01]  /*4a60*/  FSETP.GEU.AND P2, PT, R130, -126, PT ;  /* 0xc2fc00008200780b */ /* 0x000fe20003f4e000 */
[----:B------:R-:W-:Y:S01]  /*4a70*/  FADD R42, R26, R87 ;  /* 0x000000571a2a7221 */ /* 0x000fe20000000000 */
[----:B------:R-:W-:Y:S01]  /*4a80*/  FADD R26, R8, R57 ;  /* 0x00000039081a7221 */ /* 0x000fe20000000000 */
[----:B------:R-:W-:Y:S01]  /*4a90*/  FADD R87, R16, R89 ;  /* 0x0000005910577221 */ /* 0x000fe20000000000 */
[----:B------:R-:W-:Y:S01]  /*4aa0*/  @!P6 FMUL R121, R121, 0.5 ;  /* 0x3f0000007979e820 */ /* 0x000fe20000400000 */
[----:B------:R-:W-:Y:S01]  /*4ab0*/  F2FP.BF16.F32.PACK_AB R56, R56, R53 ;  /* 0x000000353838723e */ /* 0x000fe200000010ff */
[----:B------:R2:W4:Y:S01]  /*4ac0*/  MUFU.EX2 R123, R127 ;  /* 0x0000007f007b7308 */ /* 0x0005220000000800 */
[----:B---3--:R-:W-:Y:S01]  /*4ad0*/  @!P4 FMUL R119, R119, R119 ;  /* 0x000000777777c220 */ /* 0x008fe20000400000 */
[----:B------:R-:W-:Y:S01]  /*4ae0*/  FSETP.GEU.AND P4, PT, R125, -126, PT ;  /* 0xc2fc00007d00780b */ /* 0x000fe20003f8e000 */
[----:B------:R-:W-:Y:S01]  /*4af0*/  FADD R46, R26, R87 ;  /* 0x000000571a2e7221 */ /* 0x000fe20000000000 */
[----:B------:R-:W-:Y:S01]  /*4b00*/  FADD R26, R9, R60 ;  /* 0x0000003c091a7221 */ /* 0x000fe20000000000 */
[----:B------:R-:W-:Y:S01]  /*4b10*/  FADD R87, R25, R92 ;  /* 0x0000005c19577221 */ /* 0x000fe20000000000 */
[----:B------:R-:W-:Y:S01]  /*4b20*/  FADD R66, R152, R119 ;  /* 0x0000007798427221 */ /* 0x000fe20000000000 */
[----:B------:R-:W-:Y:S01]  /*4b30*/  @!P2 FMUL R130, R130, 0.5 ;  /* 0x3f0000008282a820 */ /* 0x000fe20000400000 */
[----:B------:R3:W-:Y:S01]  /*4b40*/  MUFU.EX2 R122, R6 ;  /* 0x00000006007a7308 */ /* 0x0007e20000000800 */
[----:B-1----:R-:W-:Y:S01]  /*4b50*/  @!P1 FMUL R166, R166, R166 ;  /* 0x000000a6a6a69220 */ /* 0x002fe20000400000 */
[----:B------:R-:W-:Y:S01]  /*4b60*/  FSETP.GEU.AND P1, PT, R138, -126, PT ;  /* 0xc2fc00008a00780b */ /* 0x000fe20003f2e000 */
[----:B--2---:R-:W-:Y:S01]  /*4b70*/  FADD R127, R48, R101 ;  /* 0x00000065307f7221 */ /* 0x004fe20000000000 */
[----:B------:R-:W-:Y:S01]  /*4b80*/  FADD R50, R26, R87 ;  /* 0x000000571a327221 */ /* 0x000fe20000000000 */
[----:B------:R-:W-:Y:S01]  /*4b90*/  FADD R26, R28, R61 ;  /* 0x0000003d1c1a7221 */ /* 0x000fe20000000000 */
[----:B------:R-:W-:Y:S01]  /*4ba0*/  FADD R87, R44, R93 ;  /* 0x0000005d2c577221 */ /* 0x000fe20000000000 */
[----:B------:R-:W-:Y:S01]  /*4bb0*/  @!P4 FMUL R125, R125, 0.5 ;  /* 0x3f0000007d7dc820 */ /* 0x000fe20000400000 */
[----:B------:R-:W1:Y:S01]  /*4bc0*/  MUFU.EX2 R130, R130 ;  /* 0x0000008200827308 */ /* 0x000e620000000800 */
[----:B----4-:R-:W-:Y:S01]  /*4bd0*/  @!P5 FMUL R123, R123, R123 ;  /* 0x0000007b7b7bd220 */ /* 0x010fe20000400000 */
[----:B------:R-:W-:Y:S01]  /*4be0*/  FSETP.GEU.AND P5, PT, R139, -126, PT ;  /* 0xc2fc00008b00780b */ /* 0x000fe20003fae000 */
[----:B------:R-:W-:Y:S01]  /*4bf0*/  FADD R141, R30, R127 ;  /* 0x0000007f1e8d7221 */ /* 0x000fe20000000000 */
[----:B------:R-:W-:Y:S01]  /*4c00*/  FADD R30, R15, R72 ;  /* 0x000000480f1e7221 */ /* 0x000fe20000000000 */
[----:B------:R-:W-:Y:S01]  /*4c10*/  FADD R54, R26, R87 ;  /* 0x000000571a367221 */ /* 0x000fe20000000000 */
[----:B------:R-:W-:Y:S01]  /*4c20*/  FADD R26, R10, R65 ;  /* 0x000000410a1a7221 */ /* 0x000fe20000000000 */
[----:B------:R-:W-:Y:S01]  /*4c30*/  @!P1 FMUL R138, R138, 0.5 ;  /* 0x3f0000008a8a9820 */ /* 0x000fe20000400000 */
[----:B------:R-:W2:Y:S01]  /*4c40*/  MUFU.EX2 R125, R125 ;  /* 0x0000007d007d7308 */ /* 0x000ea20000000800 */
[----:B------:R-:W-:Y:S01]  /*4c50*/  FADD R143, R30, R135 ;  /* 0x000000871e8f7221 */ /* 0x000fe20000000000 */
[----:B------:R-:W-:Y:S01]  /*4c60*/  FADD R30, R17, R76 ;  /* 0x0000004c111e7221 */ /* 0x000fe20000000000 */
[----:B------:R-:W-:Y:S01]  /*4c70*/  FADD R135, R41, R108 ;  /* 0x0000006c29877221 */ /* 0x000fe20000000000 */
[----:B------:R-:W-:Y:S01]  /*4c80*/  FADD R87, R18, R97 ;  /* 0x0000006112577221 */ /* 0x000fe20000000000 */
[--C-:B---3--:R-:W-:Y:S01]  /*4c90*/  FFMA R6, R150, UR30, -R4.reuse ;  /* 0x0000001e96067c23 */ /* 0x108fe20008000804 */
[----:B------:R-:W-:Y:S01]  /*4ca0*/  FFMA R4, R151, UR22, -R4 ;  /* 0x0000001697047c23 */ /* 0x000fe20008000804 */
[----:B------:R-:W-:Y:S01]  /*4cb0*/  @!P5 FMUL R139, R139, 0.5 ;  /* 0x3f0000008b8bd820 */ /* 0x000fe20000400000 */
[----:B------:R-:W3:Y:S01]  /*4cc0*/  MUFU.EX2 R134, R138 ;  /* 0x0000008a00867308 */ /* 0x000ee20000000800 */
[----:B-1----:R-:W-:Y:S01]  /*4cd0*/  @!P2 FMUL R130, R130, R130 ;  /* 0x000000828282a220 */ /* 0x002fe20000400000 */
[----:B------:R-:W-:Y:S01]  /*4ce0*/  FSETP.GEU.AND P2, PT, R142, -126, PT ;  /* 0xc2fc00008e00780b */ /* 0x000fe20003f4e000 */
[----:B------:R-:W-:Y:S01]  /*4cf0*/  FADD R62, R26, R87 ;  /* 0x000000571a3e7221 */ /* 0x000fe20000000000 */
[----:B------:R-:W-:Y:S01]  /*4d00*/  FADD R26, R13, R68 ;  /* 0x000000440d1a7221 */ /* 0x000fe20000000000 */
[----:B------:R-:W-:Y:S01]  /*4d10*/  FADD R87, R33, R100 ;  /* 0x0000006421577221 */ /* 0x000fe20000000000 */
[----:B------:R-:W-:Y:S01]  /*4d20*/  FADD R70, R67, R130 ;  /* 0x0000008243467221 */ /* 0x000fe20000000000 */
[----:B------:R-:W-:Y:S01]  /*4d30*/  @!P3 FMUL R122, R122, R122 ;  /* 0x0000007a7a7ab220 */ /* 0x000fe20000400000 */
[----:B------:R1:W4:Y:S01]  /*4d40*/  MUFU.EX2 R127, R139 ;  /* 0x0000008b007f7308 */ /* 0x0003220000000800 */
[----:B--2---:R-:W-:Y:S01]  /*4d50*/  @!P4 FMUL R125, R125, R125 ;  /* 0x0000007d7d7dc220 */ /* 0x004fe20000400000 */
[----:B------:R-:W-:Y:S01]  /*4d60*/  FSETP.GEU.AND P4, PT, R129, -126, PT ;  /* 0xc2fc00008100780b */ /* 0x000fe20003f8e000 */
[----:B------:R-:W-:Y:S01]  /*4d70*/  FADD R26, R26, R87 ;  /* 0x000000571a1a7221 */ /* 0x000fe20000000000 */
[----:B------:R-:W-:Y:S01]  /*4d80*/  FADD R87, R59, R126 ;  /* 0x0000007e3b577221 */ /* 0x000fe20000000000 */
[----:B------:R-:W-:Y:S01]  /*4d90*/  FADD R42, R42, R143 ;  /* 0x0000008f2a2a7221 */ /* 0x000fe20000000000 */
[----:B------:R-:W-:Y:S01]  /*4da0*/  FADD R38, R38, R141 ;  /* 0x0000008d26267221 */ /* 0x000fe20000000000 */
[----:B------:R-:W-:Y:S01]  /*4db0*/  @!P2 FMUL R142, R142, 0.5 ;  /* 0x3f0000008e8ea820 */ /* 0x000fe20000400000 */
[----:B------:R-:W2:Y:S01]  /*4dc0*/  MUFU.EX2 R121, R121 ;  /* 0x0000007900797308 */ /* 0x000ea20000000800 */
[----:B---3--:R-:W-:Y:S01]  /*4dd0*/  @!P1 FMUL R134, R134, R134 ;  /* 0x0000008686869220 */ /* 0x008fe20000400000 */
[----:B------:R-:W-:Y:S01]  /*4de0*/  FSETP.GEU.AND P1, PT, R146, -126, PT ;  /* 0xc2fc00009200780b */ /* 0x000fe20003f2e000 */
[----:B-1----:R-:W-:Y:S01]  /*4df0*/  FADD R139, R30, R135 ;  /* 0x000000871e8b7221 */ /* 0x002fe20000000000 */
        /* <DEDUP_REMOVED lines=12> */
[----:B------:R-:W3:Y:S01]  /*4ec0*/  MUFU.EX2 R129, R129 ;  /* 0x0000008100817308 */ /* 0x000ee20000000800 */
[----:B------:R-:W-:Y:S01]  /*4ed0*/  FADD R149, R30, R135 ;  /* 0x000000871e957221 */ /* 0x000fe20000000000 */
[----:B------:R-:W-:Y:S01]  /*4ee0*/  FADD R30, R14, R81 ;  /* 0x000000510e1e7221 */ /* 0x000fe20000000000 */
[----:B------:R-:W-:Y:S01]  /*4ef0*/  FADD R135, R22, R113 ;  /* 0x0000007116877221 */ /* 0x000fe20000000000 */
[----:B------:R-:W-:Y:S01]  /*4f00*/  FADD R34, R136, R107 ;  /* 0x0000006b88227221 */ /* 0x000fe20000000000 */
[----:B------:R-:W-:Y:S01]  /*4f10*/  FADD R151, R160, R127 ;  /* 0x0000007fa0977221 */ /* 0x000fe20000000000 */
[----:B--2---:R-:W-:Y:S01]  /*4f20*/  @!P6 FMUL R121, R121, R121 ;  /* 0x000000797979e220 */ /* 0x004fe20000400000 */
[----:B------:R-:W-:Y:S01]  /*4f30*/  @!P5 FMUL R131, R131, 0.5 ;  /* 0x3f0000008383d820 */ /* 0x000fe20000400000 */
[----:B------:R-:W2:Y:S01]  /*4f40*/  MUFU.EX2 R142, R146 ;  /* 0x00000092008e7308 */ /* 0x000ea20000000800 */
[----:B-1----:R-:W-:Y:S01]  /*4f50*/  @!P2 FMUL R138, R138, R138 ;  /* 0x0000008a8a8aa220 */ /* 0x002fe20000400000 */
[----:B------:R-:W-:Y:S01]  /*4f60*/  FSETP.GEU.AND P2, PT, R3, -126, PT ;  /* 0xc2fc00000300780b */ /* 0x000fe20003f4e000 */
[----:B------:R-:W-:Y:S01]  /*4f70*/  FADD R135, R30, R135 ;  /* 0x000000871e877221 */ /* 0x000fe20000000000 */
[----:B------:R-:W-:Y:S01]  /*4f80*/  FADD R30, R27, R94 ;  /* 0x0000005e1b1e7221 */ /* 0x000fe20000000000 */
[----:B------:R-:W-:Y:S01]  /*4f90*/  FADD R159, R34, R151 ;  /* 0x00000097229f7221 */ /* 0x000fe20000000000 */
[----:B------:R-:W-:Y:S01]  /*4fa0*/  FADD R34, R140, R111 ;  /* 0x0000006f8c227221 */ /* 0x000fe20000000000 */
[----:B------:R-:W-:Y:S01]  /*4fb0*/  FADD R50, R50, R139 ;  /* 0x0000008b32327221 */ /* 0x000fe20000000000 */
[----:B------:R-:W1:Y:S01]  /*4fc0*/  MUFU.EX2 R131, R131 ;  /* 0x0000008300837308 */ /* 0x000e620000000800 */
[----:B---3--:R-:W-:Y:S01]  /*4fd0*/  @!P4 FMUL R129, R129, R129 ;  /* 0x000000818181c220 */ /* 0x008fe20000400000 */
[----:B------:R-:W-:Y:S01]  /*4fe0*/  FSETP.GEU.AND P4, PT, R133, -126, PT ;  /* 0xc2fc00008500780b */ /* 0x000fe20003f8e000 */
[----:B------:R-:W-:Y:S01]  /*4ff0*/  FADD R74, R30, R87 ;  /* 0x000000571e4a7221 */ /* 0x000fe20000000000 */
[----:B------:R-:W-:Y:S01]  /*5000*/  FADD R30, R31, R98 ;  /* 0x000000621f1e7221 */ /* 0x000fe20000000000 */
[----:B------:R-:W-:Y:S01]  /*5010*/  FADD R87, R63, R166 ;  /* 0x000000a63f577221 */ /* 0x000fe20000000000 */
[----:B------:R-:W-:Y:S01]  /*5020*/  FADD R151, R162, R129 ;  /* 0x00000081a2977221 */ /* 0x000fe20000000000 */
[----:B------:R-:W-:Y:S01]  /*5030*/  @!P2 FMUL R3, R3, 0.5 ;  /* 0x3f0000000303a820 */ /* 0x000fe20000400000 */
[----:B------:R-:W-:Y:S01]  /*5040*/  FADD R149, R58, R149 ;  /* 0x000000953a957221 */ /* 0x000fe20000000000 */
[----:B--2---:R-:W-:Y:S01]  /*5050*/  @!P1 FMUL R142, R142, R142 ;  /* 0x0000008e8e8e9220 */ /* 0x004fe20000400000 */
[----:B------:R-:W-:Y:S01]  /*5060*/  FSETP.GEU.AND P1, PT, R6, -126, PT ;  /* 0xc2fc00000600780b */ /* 0x000fe20003f2e000 */
[----:B------:R-:W-:Y:S01]  /*5070*/  FADD R82, R30, R87 ;  /* 0x000000571e527221 */ /* 0x000fe20000000000 */
[----:B------:R-:W-:Y:S01]  /*5080*/  FADD R87, R79, R138 ;  /* 0x0000008a4f577221 */ /* 0x000fe20000000000 */
[----:B------:R-:W-:Y:S01]  /*5090*/  FADD R30, R47, R114 ;  /* 0x000000722f1e7221 */ /* 0x000fe20000000000 */
[----:B------:R2:W3:Y:S01]  /*50a0*/  MUFU.EX2 R146, R3 ;  /* 0x0000000300927308 */ /* 0x0004e20000000800 */
[----:B------:R-:W-:Y:S01]  /*50b0*/  @!P4 FMUL R133, R133, 0.5 ;  /* 0x3f0000008585c820 */ /* 0x000fe20000400000 */
[----:B------:R-:W-:Y:S01]  /*50c0*/  FADD R163, R34, R151 ;  /* 0x0000009722a37221 */ /* 0x000fe20000000000 */
[----:B-1----:R-:W-:Y:S01]  /*50d0*/  @!P5 FMUL R131, R131, R131 ;  /* 0x000000838383d220 */ /* 0x002fe20000400000 */
[----:B------:R-:W-:Y:S01]  /*50e0*/  FSETP.GEU.AND P5, PT, R4, -126, PT ;  /* 0xc2fc00000400780b */ /* 0x000fe20003fae000 */
[----:B------:R-:W-:Y:S01]  /*50f0*/  FADD R161, R30, R87 ;  /* 0x000000571ea17221 */ /* 0x000fe20000000000 */
[----:B------:R-:W-:Y:S01]  /*5100*/  FADD R34, R51, R118 ;  /* 0x0000007633227221 */ /* 0x000fe20000000000 */
[----:B------:R-:W-:Y:S01]  /*5110*/  FADD R153, R83, R142 ;  /* 0x0000008e53997221 */ /* 0x000fe20000000000 */
[----:B------:R-:W1:Y:S01]  /*5120*/  MUFU.EX2 R133, R133 ;  /* 0x0000008500857308 */ /* 0x000e620000000800 */
[----:B------:R-:W-:Y:S01]  /*5130*/  @!P1 FMUL R6, R6, 0.5 ;  /* 0x3f00000006069820 */ /* 0x000fe20000400000 */
[----:B--2---:R-:W-:Y:S01]  /*5140*/  FADD R3, R120, R91 ;  /* 0x0000005b78037221 */ /* 0x004fe20000000000 */
[----:B------:R-:W-:Y:S01]  /*5150*/  FADD R30, R128, R99 ;  /* 0x00000063801e7221 */ /* 0x000fe20000000000 */
[----:B------:R-:W-:Y:S01]  /*5160*/  FADD R151, R156, R125 ;  /* 0x0000007d9c977221 */ /* 0x000fe20000000000 */
[----:B------:R-:W-:Y:S01]  /*5170*/  FADD R155, R164, R131 ;  /* 0x00000083a49b7221 */ /* 0x000fe20000000000 */
[----:B------:R-:W-:Y:S01]  /*5180*/  FADD R78, R3, R66 ;  /* 0x00000042034e7221 */ /* 0x000fe20000000000 */
[----:B------:R-:W-:Y:S01]  /*5190*/  FADD R3, R124, R95 ;  /* 0x0000005f7c037221 */ /* 0x000fe20000000000 */
[----:B------:R-:W2:Y:S01]  /*51a0*/  MUFU.EX2 R6, R6 ;  /* 0x0000000600067308 */ /* 0x000ea20000000800 */
[----:B------:R-:W-:Y:S01]  /*51b0*/  @!P5 FMUL R4, R4, 0.5 ;  /* 0x3f0000000404d820 */ /* 0x000fe20000400000 */
[----:B------:R-:W-:Y:S01]  /*51c0*/  FADD R66, R154, R123 ;  /* 0x0000007b9a427221 */ /* 0x000fe20000000000 */
[----:B---3--:R-:W-:Y:S01]  /*51d0*/  @!P2 FMUL R146, R146, R146 ;  /* 0x000000929292a220 */ /* 0x008fe20000400000 */
[----:B------:R-:W-:Y:S01]  /*51e0*/  FADD R165, R34, R153 ;  /* 0x0000009922a57221 */ /* 0x000fe20000000000 */
[----:B------:R-:W-:Y:S01]  /*51f0*/  FADD R150, R30, R151 ;  /* 0x000000971e967221 */ /* 0x000fe20000000000 */
[----:B------:R-:W-:Y:S01]  /*5200*/  FADD R86, R3, R66 ;  /* 0x0000004203567221 */ /* 0x000fe20000000000 */
[----:B------:R-:W-:Y:S01]  /*5210*/  FADD R3, R35, R102 ;  /* 0x0000006623037221 */ /* 0x000fe20000000000 */
[----:B------:R3:W4:Y:S01]  /*5220*/  MUFU.EX2 R87, R4 ;  /* 0x0000000400577308 */ /* 0x0007220000000800 */
[----:B------:R-:W-:Y:S01]  /*5230*/  FADD R66, R144, R115 ;  /* 0x0000007390427221 */ /* 0x000fe20000000000 */
[----:B-1----:R-:W-:Y:S01]  /*5240*/  @!P4 FMUL R133, R133, R133 ;  /* 0x000000858585c220 */ /* 0x002fe20000400000 */
[----:B------:R-:W-:Y:S01]  /*5250*/  FADD R70, R3, R70 ;  /* 0x0000004603467221 */ /* 0x000fe20000000000 */
[----:B------:R-:W-:Y:S01]  /*5260*/  FADD R3, R39, R106 ;  /* 0x0000006a27037221 */ /* 0x000fe20000000000 */
[----:B------:R-:W-:Y:S01]  /*5270*/  FADD R167, R66, R155 ;  /* 0x0000009b42a77221 */ /* 0x000fe20000000000 */
[----:B------:R-:W-:Y:S01]  /*5280*/  FADD R66, R71, R146 ;  /* 0x0000009247427221 */ /* 0x000fe20000000000 */
[----:B------:R-:W-:Y:S01]  /*5290*/  FADD R30, R55, R122 ;  /* 0x0000007a371e7221 */ /* 0x000fe20000000000 */
[----:B------:R-:W-:Y:S01]  /*52a0*/  FADD R151, R158, R133 ;  /* 0x000000859e977221 */ /* 0x000fe20000000000 */
[----:B--2---:R-:W-:Y:S01]  /*52b0*/  @!P1 FMUL R6, R6, R6 ;  /* 0x0000000606069220 */ /* 0x004fe20000400000 */
[----:B---3--:R-:W-:Y:S01]  /*52c0*/  FADD R4, R132, R103 ;  /* 0x0000006784047221 */ /* 0x008fe20000000000 */
[----:B------:R-:W-:Y:S01]  /*52d0*/  FADD R34, R148, R121 ;  /* 0x0000007994227221 */ /* 0x000fe20000000000 */
[----:B------:R-:W-:Y:S01]  /*52e0*/  FADD R3, R3, R66 ;  /* 0x0000004203037221 */ /* 0x000fe20000000000 */
[----:B------:R-:W-:Y:S01]  /*52f0*/  FADD R153, R117, R6 ;  /* 0x0000000675997221 */ /* 0x000fe20000000000 */
[----:B------:R-:W-:Y:S01]  /*5300*/  FADD R4, R4, R151 ;  /* 0x0000009704047221 */ /* 0x000fe20000000000 */
[----:B------:R-:W-:Y:S01]  /*5310*/  FADD R137, R26, R137 ;  /* 0x000000891a897221 */ /* 0x000fe20000000000 */
[----:B------:R-:W-:Y:S01]  /*5320*/  FADD R46, R46, R145 ;  /* 0x000000912e2e7221 */ /* 0x000fe20000000000 */
[----:B----4-:R-:W-:Y:S01]  /*5330*/  @!P5 FMUL R87, R87, R87 ;  /* 0x000000575757d220 */ /* 0x010fe20000400000 */
[----:B------:R-:W-:Y:S01]  /*5340*/  FADD R30, R30, R153 ;  /* 0x000000991e1e7221 */ /* 0x000fe20000000000 */
        /* <DEDUP_REMOVED lines=20> */
[----:B------:R-:W-:Y:S01]  /*5490*/  MOV R4, UR10 ;  /* 0x0000000a00047c02 */ /* 0x000fe20008000f00 */
[----:B------:R-:W-:Y:S01]  /*54a0*/  FADD R137, R42, R137 ;  /* 0x000000892a897221 */ /* 0x000fe20000000000 */
[----:B------:R-:W-:Y:S01]  /*54b0*/  FADD R38, R38, R135 ;  /* 0x0000008726267221 */ /* 0x000fe20000000000 */
[----:B------:R-:W-:Y:S01]  /*54c0*/  FADD R78, R78, R155 ;  /* 0x0000009b4e4e7221 */ /* 0x000fe20000000000 */
[----:B------:R-:W-:Y:S01]  /*54d0*/  FADD R3, R74, R3 ;  /* 0x000000034a037221 */ /* 0x000fe20000000000 */
[----:B------:R-:W-:Y:S01]  /*54e0*/  F2FP.BF16.F32.PACK_AB R42, R25, R16 ;  /* 0x00000010192a723e */ /* 0x000fe200000010ff */
[----:B------:R1:W-:Y:S01]  /*54f0*/  SYNCS.ARRIVE.TRANS64.A1T0 RZ, [R4+UR11], RZ ;  /* 0x000000ff04ff79a7 */ /* 0x0003e2000810000b */
[----:B------:R-:W-:Y:S01]  /*5500*/  F2FP.BF16.F32.PACK_AB R44, R29, R44 ;  /* 0x0000002c1d2c723e */ /* 0x000fe200000010ff */
[----:B------:R-:W-:Y:S01]  /*5510*/  FADD R3, R3, R78 ;  /* 0x0000004e03037221 */ /* 0x000fe20000000000 */
[----:B------:R-:W-:-:S02]  /*5520*/  F2FP.BF16.F32.PACK_AB R58, R60, R57 ;  /* 0x000000393c3a723e */ /* 0x000fc400000010ff */
[----:B------:R-:W-:Y:S02]  /*5530*/  F2FP.BF16.F32.PACK_AB R25, R120, R27 ;  /* 0x0000001b7819723e */ /* 0x000fe400000010ff */
[----:B------:R-:W-:Y:S01]  /*5540*/  F2FP.BF16.F32.PACK_AB R46, R33, R18 ;  /* 0x00000012212e723e */ /* 0x000fe200000010ff */
[----:B-1----:R-:W-:Y:S01]  /*5550*/  FADD R4, R38, R137 ;  /* 0x0000008926047221 */ /* 0x002fe20000000000 */
[----:B------:R-:W-:Y:S02]  /*5560*/  F2FP.BF16.F32.PACK_AB R48, R37, R48 ;  /* 0x000000302530723e */ /* 0x000fe400000010ff */
[----:B------:R-:W-:Y:S02]  /*5570*/  F2FP.BF16.F32.PACK_AB R60, R64, R61 ;  /* 0x0000003d403c723e */ /* 0x000fe400000010ff */
[----:B------:R-:W-:Y:S02]  /*5580*/  F2FP.BF16.F32.PACK_AB R27, R124, R31 ;  /* 0x0000001f7c1b723e */ /* 0x000fe400000010ff */
[----:B------:R-:W-:-:S02]  /*5590*/  F2FP.BF16.F32.PACK_AB R29, R128, R35 ;  /* 0x00000023801d723e */ /* 0x000fc400000010ff */
[----:B------:R-:W-:Y:S02]  /*55a0*/  F2FP.BF16.F32.PACK_AB R50, R41, R20 ;  /* 0x000000142932723e */ /* 0x000fe400000010ff */
[----:B------:R-:W-:Y:S02]  /*55b0*/  F2FP.BF16.F32.PACK_AB R54, R49, R22 ;  /* 0x000000163136723e */ /* 0x000fe400000010ff */
        /* <DEDUP_REMOVED lines=45> */
[----:B------:R-:W-:Y:S01]  /*5890*/  F2FP.BF16.F32.PACK_AB R85, R131, R142 ;  /* 0x0000008e8355723e */ /* 0x000fe200000010ff */
[----:B------:R-:W-:Y:S06]  /*58a0*/  @!P0 BRA `(.L_x_19) ;  /* 0x0000000000048947 */ /* 0x000fec0003800000 */
[----:B------:R-:W-:Y:S01]  /*58b0*/  BPT.TRAP 0x1 ;  /* 0x000000040000795c */ /* 0x000fe20000300000 */
.L_x_19:
[----:B------:R-:W1:Y:S02]  /*58c0*/  SYNCS.PHASECHK.TRANS64.TRYWAIT P1, [UR36+0x6e008], R5 ;  /* 0x06e00805ff0075a7 */ /* 0x000e640008020164 */
[----:B-1----:R-:W-:Y:S05]  /*58d0*/  @!P1 BRA `(.L_x_20) ;  /* 0x000000b8002c9947 */ /* 0x002fea0003800000 */
.L_x_98:
[----:B------:R-:W-:Y:S01]  /*58e0*/  UIADD3 UR10, UR5, 0x1400, URZ ;  /* 0x00001400050a7890 */ /* 0x000fe2000fffe03f */
[----:B------:R-:W-:Y:S01]  /*58f0*/  WARPGROUP.ARRIVE ;  /* 0x00000000000079c5 */ /* 0x000fe20000000000 */
[----:B------:R-:W-:Y:S01]  /*5900*/  UMOV UR11, 0x80000020 ;  /* 0x80000020000b7882 */ /* 0x000fe20000000000 */
[----:B------:R-:W-:Y:S01]  /*5910*/  UIADD3 UR14, UR5, 0x1800, URZ ;  /* 0x00001800050e7890 */ /* 0x000fe2000fffe03f */
[----:B------:R-:W-:Y:S01]  /*5920*/  F2FP.BF16.F32.PACK_AB R87, R87, R6 ;  /* 0x000000065757723e */ /* 0x000fe200000010ff */
[----:B------:R-:W-:Y:S01]  /*5930*/  UMOV UR15, 0x80000020 ;  /* 0x80000020000f7882 */ /* 0x000fe20000000000 */
[----:B------:R-:W-:Y:S01]  /*5940*/  UIADD3 UR18, UR5, 0x1c00, URZ ;  /* 0x00001c0005127890 */ /* 0x000fe2000fffe03f */
[----:B------:R-:W-:Y:S02]  /*5950*/  UMOV UR19, 0x80000020 ;  /* 0x8000002000137882 */ /* 0x000fe40000000000 */
[----:B------:R-:W-:Y:S01]  /*5960*/  HGMMA.64x32x16.F32.BF16 R216, R24, gdesc[UR8].tnspB, RZ, !UPT, gsb0 ;  /* 0x4060000818d87df0 */ /* 0x000fe2000c0018ff */
[----:B------:R-:W-:Y:S01]  /*5970*/  UIADD3 UR22, UR5, 0x2000, URZ ;  /* 0x0000200005167890 */ /* 0x000fe2000fffe03f */
[----:B------:R-:W-:Y:S01]  /*5980*/  UMOV UR23, 0x80000020 ;  /* 0x8000002000177882 */ /* 0x000fe20000000000 */
[----:B------:R-:W-:Y:S01]  /*5990*/  UIADD3 UR10, UR5, 0x2400, URZ ;  /* 0x00002400050a7890 */ /* 0x000fe2000fffe03f */
[----:B------:R-:W-:Y:S01]  /*59a0*/  UMOV UR11, 0x80000020 ;  /* 0x80000020000b7882 */ /* 0x000fe20000000000 */
[----:B------:R-:W-:-:S02]  /*59b0*/  WARPGROUP.DEPBAR.LE gsb0, 0x0 ;  /* 0x00008000000079c5 */ /* 0x000fc40000010000 */
[----:B------:R-:W-:-:S06]  /*59c0*/  WARPGROUP.ARRIVE ;  /* 0x00000000000079c5 */ /* 0x000fcc0000000000 */
[----:B------:R-:W-:Y:S01]  /*59d0*/  HGMMA.64x32x16.F32.BF16 R200, R24, gdesc[UR12].tnspB, RZ, !UPT, gsb0 ;  /* 0x4060000c18c87df0 */ /* 0x000fe2000c0018ff */
[----:B------:R-:W-:Y:S01]  /*59e0*/  UIADD3 UR14, UR5, 0x1840, URZ ;  /* 0x00001840050e7890 */ /* 0x000fe2000fffe03f */
[----:B------:R-:W-:Y:S01]  /*59f0*/  UMOV UR15, 0x80000020 ;  /* 0x80000020000f7882 */ /* 0x000fe20000000000 */
[----:B------:R-:W-:Y:S02]  /*5a00*/  WARPGROUP.DEPBAR.LE gsb0, 0x0 ;  /* 0x00008000000079c5 */ /* 0x000fe40000010000 */
        /* <DEDUP_REMOVED lines=16> */
[----:B------:R-:W-:Y:S01]  /*5b10*/  HGMMA.64x32x16.F32.BF16 R216, R28, gdesc[UR8].tnspB, R216, gsb0 ;  /* 0x406000081cd87df0 */ /* 0x000fe200080018d8 */
        /* <DEDUP_REMOVED lines=354> */
[----:B------:R-:W-:Y:S03]  /*7140*/  HGMMA.64x32x16.F32.BF16 R200, R84, gdesc[UR12].tnspB, R200, gsb0 ;  /* 0x4060000c54c87df0 */ /* 0x000fe600080018c8 */
        /* <DEDUP_REMOVED lines=10> */
[----:B------:R-:W-:Y:S05]  /*71f0*/  @!P0 BRA `(.L_x_21) ;  /* 0x0000000000048947 */ /* 0x000fea0003800000 */
[----:B------:R-:W-:Y:S01]  /*7200*/  BPT.TRAP 0x1 ;  /* 0x000000040000795c */ /* 0x000fe20000300000 */
.L_x_21:
[----:B------:R-:W-:Y:S02]  /*7210*/  UISETP.GT.U32.AND UP0, UPT, UR4, 0x1, UPT ;  /* 0x000000010400788c */ /* 0x000fe4000bf04070 */
[----:B------:R-:W-:-:S04]  /*7220*/  UIADD3 UR10, UR36, 0x6e028, URZ ;  /* 0x0006e028240a7890 */ /* 0x000fc8000fffe03f */
[----:B------:R-:W-:Y:S01]  /*7230*/  PLOP3.LUT P1, PT, PT, PT, UP0, 0x80, 0x0 ;  /* 0x000000000000781c */ /* 0x000fe20003f2f008 */
[----:B------:R-:W-:-:S09]  /*7240*/  UPRMT UR10, URZ, 0x654, UR10 ;  /* 0x000006543f0a7896 */ /* 0x000fd2000800000a */
[----:B------:R-:W-:Y:S03]  /*7250*/  SYNCS.ARRIVE.TRANS64.RED.A1T0 RZ, [UR10], RZ ;  /* 0x000000ffffff79a7 */ /* 0x000fe6000810040a */
[----:B------:R-:W-:Y:S05]  /*7260*/  @P1 BRA `(.L_x_22) ;  /* 0x0000000000041947 */ /* 0x000fea0003800000 */
[----:B------:R-:W-:Y:S01]  /*7270*/  BPT.TRAP 0x1 ;  /* 0x000000040000795c */ /* 0x000fe20000300000 */
.L_x_22:
[----:B-1----:R-:W1:Y:S02]  /*7280*/  LDC R5, c[0x0][0x28c] ;  /* 0x0000a300ff057b82 */ /* 0x002e640000000800 */
[----:B-1----:R-:W-:-:S13]  /*7290*/  ISETP.GE.AND P2, PT, R5, 0x101, PT ;  /* 0x000001010500780c */ /* 0x002fda0003f46270 */
[----:B------:R-:W-:Y:S05]  /*72a0*/  @!P2 BRA `(.L_x_23) ;  /* 0x0000006000d0a947 */ /* 0x000fea0003800000 */
[----:B------:R-:W-:Y:S01]  /*72b0*/  IADD3 R5, R5, 0xff, RZ ;  /* 0x000000ff05057810 */ /* 0x000fe20007ffe0ff */
[----:B------:R-:W-:Y:S01]  /*72c0*/  UMOV UR38, 0x2 ;  /* 0x0000000200267882 */ /* 0x000fe20000000000 */
[----:B------:R-:W-:Y:S01]  /*72d0*/  MOV R9, R0 ;  /* 0x0000000000097202 */ /* 0x000fe20000000f00 */
[----:B------:R-:W-:Y:S01]  /*72e0*/  UMOV UR4, 0x1 ;  /* 0x0000000100047882 */ /* 0x000fe20000000000 */
[----:B------:R-:W-:Y:S01]  /*72f0*/  SHF.R.S32.HI R6, RZ, 0x1f, R5 ;  /* 0x0000001fff067819 */ /* 0x000fe20000011405 */
[----:B------:R-:W-:Y:S01]  /*7300*/  ULDC UR39, c[0x0][0x604] ;  /* 0x0001810000277ab9 */ /* 0x000fe20000000800 */
[----:B------:R-:W-:Y:S02]  /*7310*/  MOV R7, R2 ;  /* 0x0000000200077202 */ /* 0x000fe40000000f00 */
[----:B------:R-:W-:Y:S02]  /*7320*/  LEA.HI R5, R6, R5, RZ, 0x8 ;  /* 0x0000000506057211 */ /* 0x000fe400078f40ff */
[----:B------:R-:W-:-:S02]  /*7330*/  MOV R6, RZ ;  /* 0x000000ff00067202 */ /* 0x000fc40000000f00 */
[----:B------:R-:W-:-:S07]  /*7340*/  SHF.R.S32.HI R5, RZ, 0x8, R5 ;  /* 0x00000008ff057819 */ /* 0x000fce0000011405 */
.L_x_34:
[----:B------:R-:W-:-:S13]  /*7350*/  PLOP3.LUT P3, PT, PT, PT, UP1, 0x80, 0x0 ;  /* 0x000000000000781c */ /* 0x000fda0003f6f018 */
[----:B------:R-:W-:Y:S05]  /*7360*/  @!P3 BRA `(.L_x_24) ;  /* 0x000000000004b947 */ /* 0x000fea0003800000 */
[----:B------:R-:W-:Y:S01]  /*7370*/  BPT.TRAP 0x1 ;  /* 0x000000040000795c */ /* 0x000fe20000300000 */
.L_x_24:
[----:B------:R-:W-:Y:S01]  /*7380*/  ULEA UR10, UR38, UR36, 0x3 ;  /* 0x00000024260a7291 */ /* 0x000fe2000f8e183f */
[----:B------:R-:W-:-:S08]  /*7390*/  SHF.L.U32 R0, R6, 0x1f, RZ ;  /* 0x0000001f06007819 */ /* 0x000fd000000006ff */
[----:B------:R-:W1:Y:S02]  /*73a0*/  SYNCS.PHASECHK.TRANS64.TRYWAIT P2, [UR10+0x6e000], R0 ;  /* 0x06e00000ff0075a7 */ /* 0x000e64000804014a */
[----:B-1----:R-:W-:Y:S05]  /*73b0*/  @!P2 BRA `(.L_x_25) ;  /* 0x0000009c008ca947 */ /* 0x002fea0003800000 */
.L_x_99:
[----:B------:R-:W-:Y:S01]  /*73c0*/  UIMAD UR10, UR38, 0x1400, UR6 ;  /* 0x00001400260a78a4 */ /* 0x000fe2000f8e0206 */
[----:B------:R-:W-:Y:S01]  /*73d0*/  WARPGROUP.ARRIVE ;  /* 0x00000000000079c5 */ /* 0x000fe20000000000 */
[----:B------:R-:W-:Y:S01]  /*73e0*/  UMOV UR11, 0x80000020 ;  /* 0x80000020000b7882 */ /* 0x000fe20000000000 */
[----:B------:R-:W-:Y:S01]  /*73f0*/  UMOV UR15, 0x80000020 ;  /* 0x80000020000f7882 */ /* 0x000fe20000000000 */
[----:B------:R-:W-:Y:S02]  /*7400*/  UIADD3 UR14, UR10, 0x2, URZ ;  /* 0x000000020a0e7890 */ /* 0x000fe4000fffe03f */
[----:B------:R-:W-:Y:S01]  /*7410*/  UIADD3 UR18, UR10, 0x400, URZ ;  /* 0x000004000a127890 */ /* 0x000fe2000fffe03f */
[----:B------:R-:W-:Y:S02]  /*7420*/  UMOV UR19, 0x80000020 ;  /* 0x8000002000137882 */ /* 0x000fe40000000000 */
[----:B------:R-:W-:Y:S01]  /*7430*/  HGMMA.64x256x16.F32.BF16 R24, gdesc[UR8], RZ, !UPT, gsb0 ;  /* 0x03e00000081879f0 */ /* 0x000fe2000c0018ff */
[----:B------:R-:W-:Y:S01]  /*7440*/  UIADD3 UR22, UR10, 0x402, URZ ;  /* 0x000004020a167890 */ /* 0x000fe2000fffe03f */
[----:B------:R-:W-:Y:S01]  /*7450*/  UMOV UR23, 0x80000020 ;  /* 0x8000002000177882 */ /* 0x000fe20000000000 */
        /* <DEDUP_REMOVED lines=12> */
[----:B------:R-:W-:-:S04]  /*7520*/  UIADD3 UR10, UR38, 0x1, URZ ;  /* 0x00000001260a7890 */ /* 0x000fc8000fffe03f */
[----:B------:R-:W-:-:S04]  /*7530*/  UISETP.NE.AND UP0, UPT, UR10, 0x5, UPT ;  /* 0x000000050a00788c */ /* 0x000fc8000bf05270 */
[----:B------:R-:W-:Y:S02]  /*7540*/  USEL UR11, URZ, 0x1, UP0 ;  /* 0x000000013f0b7887 */ /* 0x000fe40008000000 */
[----:B------:R-:W-:-:S04]  /*7550*/  USEL UR10, UR10, URZ, UP0 ;  /* 0x0000003f0a0a7287 */ /* 0x000fc80008000000 */
[----:B------:R-:W-:Y:S01]  /*7560*/  LOP3.LUT R6, R6, UR11, RZ, 0x3c, !PT ;  /* 0x0000000b06067c12 */ /* 0x000fe2000f8e3cff */
[----:B------:R-:W-:Y:S02]  /*7570*/  WARPGROUP.DEPBAR.LE gsb0, 0x0 ;  /* 0x00008000000079c5 */ /* 0x000fe40000010000 */
[----:B------:R-:W-:-:S06]  /*7580*/  WARPGROUP.ARRIVE ;  /* 0x00000000000079c5 */ /* 0x000fcc0000000000 */
        /* <DEDUP_REMOVED lines=34> */
[----:B------:R-:W-:Y:S05]  /*77b0*/  @!P3 BRA `(.L_x_26) ;  /* 0x000000000004b947 */ /* 0x000fea0003800000 */
[----:B------:R-:W-:Y:S01]  /*77c0*/  BPT.TRAP 0x1 ;  /* 0x000000040000795c */ /* 0x000fe20000300000 */
.L_x_26:
[----:B-1----:R-:W-:Y:S01]  /*77d0*/  FMNMX R0, R24, R9, !PT ;  /* 0x0000000918007209 */ /* 0x002fe20007800000 */
[----:B------:R-:W-:-:S03]  /*77e0*/  ULEA UR11, UR10, UR36, 0x3 ;  /* 0x000000240a0b7291 */ /* 0x000fc6000f8e183f */
        /* <DEDUP_REMOVED lines=62> */
[----:B------:R-:W-:-:S05]  /*7bd0*/  FMNMX R2, R149, R0, !PT ;  /* 0x0000000095027209 */ /* 0x000fca0007800000 */
[----:B------:R-:W1:Y:S02]  /*7be0*/  SHFL.BFLY PT, R11, R2, 0x1, 0x1f ;  /* 0x0c201f00020b7f89 */ /* 0x000e6400000e0000 */
[----:B-1----:R-:W-:Y:S02]  /*7bf0*/  FMNMX R11, R2, R11, !PT ;  /* 0x0000000b020b7209 */ /* 0x002fe40007800000 */
[----:B------:R-:W-:-:S03]  /*7c00*/  FMNMX R2, R26, R7, !PT ;  /* 0x000000071a027209 */ /* 0x000fc60007800000 */
[----:B------:R-:W1:Y:S01]  /*7c10*/  SHFL.BFLY PT, R0, R11, 0x2, 0x1f ;  /* 0x0c401f000b007f89 */ /* 0x000e6200000e0000 */
[----:B------:R-:W-:-:S04]  /*7c20*/  FMNMX R23, R27, R2, !PT ;  /* 0x000000021b177209 */ /* 0x000fc80007800000 */
[----:B------:R-:W-:Y:S02]  /*7c30*/  FMNMX R2, R30, R23, !PT ;  /* 0x000000171e027209 */ /* 0x000fe40007800000 */
[----:B-1----:R-:W-:-:S04]  /*7c40*/  FMNMX R0, R11, R0, !PT ;  /* 0x000000000b007209 */ /* 0x002fc80007800000 */
[----:B------:R-:W-:-:S04]  /*7c50*/  FSETP.NEU.AND P2, PT, R0, -INF , PT ;  /* 0xff8000000000780b */ /* 0x000fc80003f4d000 */
[----:B------:R-:W-:-:S05]  /*7c60*/  FSEL R10, R0, RZ, P2 ;  /* 0x000000ff000a7208 */ /* 0x000fca0001000000 */
[C---:B------:R-:W-:Y:S01]  /*7c70*/  FMUL R8, R10.reuse, UR39 ;  /* 0x000000270a087c20 */ /* 0x040fe20008400000 */
[----:B------:R-:W-:-:S03]  /*7c80*/  FADD R9, -R10, R9 ;  /* 0x000000090a097221 */ /* 0x000fc60000000100 */
[--C-:B------:R-:W-:Y:S01]  /*7c90*/  FFMA R12, R25, UR39, -R8.reuse ;  /* 0x00000027190c7c23 */ /* 0x100fe20008000808 */
[--C-:B------:R-:W-:Y:S01]  /*7ca0*/  FFMA R24, R24, UR39, -R8.reuse ;  /* 0x0000002718187c23 */ /* 0x100fe20008000808 */
[--C-:B------:R-:W-:Y:S01]  /*7cb0*/  FFMA R13, R28, UR39, -R8.reuse ;  /* 0x000000271c0d7c23 */ /* 0x100fe20008000808 */
[--C-:B------:R-:W-:Y:S01]  /*7cc0*/  FFMA R15, R32, UR39, -R8.reuse ;  /* 0x00000027200f7c23 */ /* 0x100fe20008000808 */
[--C-:B------:R-:W-:Y:S01]  /*7cd0*/  FFMA R14, R29, UR39, -R8.reuse ;  /* 0x000000271d0e7c23 */ /* 0x100fe20008000808 */
[----:B------:R-:W-:Y:S01]  /*7ce0*/  FSETP.GEU.AND P2, PT, R12, -126, PT ;  /* 0xc2fc00000c00780b */ /* 0x000fe20003f4e000 */
        /* <DEDUP_REMOVED lines=9> */
[--C-:B------:R-:W-:Y:S01]  /*7d80*/  FFMA R21, R45, UR39, -R8.reuse ;  /* 0x000000272d157c23 */ /* 0x100fe20008000808 */
[----:B------:R-:W-:Y:S01]  /*7d90*/  FMNMX R25, R31, R2, !PT ;  /* 0x000000021f197209 */ /* 0x000fe20007800000 */
[--C-:B------:R-:W-:Y:S01]  /*7da0*/  FFMA R22, R44, UR39, -R8.reuse ;  /* 0x000000272c167c23 */ /* 0x100fe20008000808 */
[----:B------:R-:W-:Y:S01]  /*7db0*/  @!P2 FMUL R12, R12, 0.5 ;  /* 0x3f0000000c0ca820 */ /* 0x000fe20000400000 */
[--C-:B------:R-:W-:Y:S01]  /*7dc0*/  FFMA R23, R48, UR39, -R8.reuse ;  /* 0x0000002730177c23 */ /* 0x100fe20008000808 */
[----:B------:R-:W-:Y:S01]  /*7dd0*/  @!P5 FMUL R24, R24, 0.5 ;  /* 0x3f0000001818d820 */ /* 0x000fe20000400000 */
[----:B------:R-:W-:Y:S01]  /*7de0*/  FMNMX R2, R34, R25, !PT ;  /* 0x0000001922027209 */ /* 0x000fe20007800000 */
[----:B------:R-:W-:Y:S01]  /*7df0*/  @!P6 FMUL R13, R13, 0.5 ;  /* 0x3f0000000d0de820 */ /* 0x000fe20000400000 */
[--C-:B------:R-:W-:Y:S01]  /*7e00*/  FFMA R32, R56, UR39, -R8.reuse ;  /* 0x0000002738207c23 */ /* 0x100fe20008000808 */
[----:B------:R-:W1:Y:S01]  /*7e10*/  MUFU.EX2 R12, R12 ;  /* 0x0000000c000c7308 */ /* 0x000e620000000800 */
[----:B------:R-:W-:Y:S01]  /*7e20*/  @!P4 FMUL R15, R15, 0.5 ;  /* 0x3f0000000f0fc820 */ /* 0x000fe20000400000 */
[----:B------:R-:W-:Y:S01]  /*7e30*/  @!P3 FMUL R14, R14, 0.5 ;  /* 0x3f0000000e0eb820 */ /* 0x000fe20000400000 */
[----:B------:R-:W-:Y:S01]  /*7e40*/  FMNMX R25, R35, R2, !PT ;  /* 0x0000000223197209 */ /* 0x000fe20007800000 */
[--C-:B------:R-:W-:Y:S01]  /*7e50*/  FFMA R28, R53, UR39, -R8.reuse ;  /* 0x00000027351c7c23 */ /* 0x100fe20008000808 */
[--C-:B------:R-:W-:Y:S01]  /*7e60*/  FFMA R36, R61, UR39, -R8.reuse ;  /* 0x000000273d247c23 */ /* 0x100fe20008000808 */
[--C-:B------:R-:W-:Y:S01]  /*7e70*/  FFMA R40, R65, UR39, -R8.reuse ;  /* 0x0000002741287c23 */ /* 0x100fe20008000808 */
[----:B------:R-:W-:Y:S01]  /*7e80*/  FMNMX R2, R38, R25, !PT ;  /* 0x0000001926027209 */ /* 0x000fe20007800000 */
[----:B------:R2:W3:Y:S01]  /*7e90*/  MUFU.EX2 R11, R24 ;  /* 0x00000018000b7308 */ /* 0x0004e20000000800 */
[--C-:B------:R-:W-:Y:S01]  /*7ea0*/  FFMA R25, R52, UR39, -R8.reuse ;  /* 0x0000002734197c23 */ /* 0x100fe20008000808 */
[--C-:B------:R-:W-:Y:S01]  /*7eb0*/  FFMA R44, R68, UR39, -R8.reuse ;  /* 0x00000027442c7c23 */ /* 0x100fe20008000808 */
[----:B------:R-:W-:Y:S01]  /*7ec0*/  FMNMX R29, R39, R2, !PT ;  /* 0x00000002271d7209 */ /* 0x000fe20007800000 */
[--C-:B------:R-:W-:Y:S01]  /*7ed0*/  FFMA R48, R72, UR39, -R8.reuse ;  /* 0x0000002748307c23 */ /* 0x100fe20008000808 */
[--C-:B------:R-:W-:Y:S01]  /*7ee0*/  FFMA R56, R77, UR39, -R8.reuse ;  /* 0x000000274d387c23 */ /* 0x100fe20008000808 */
[--C-:B------:R-:W-:Y:S01]  /*7ef0*/  FFMA R61, R85, UR39, -R8.reuse ;  /* 0x00000027553d7c23 */ /* 0x100fe20008000808 */
[----:B------:R-:W-:Y:S01]  /*7f00*/  FMNMX R2, R42, R29, !PT ;  /* 0x0000001d2a027209 */ /* 0x000fe20007800000 */
[----:B------:R-:W4:Y:S01]  /*7f10*/  MUFU.EX2 R13, R13 ;  /* 0x0000000d000d7308 */ /* 0x000f220000000800 */
[----:B-1----:R-:W-:Y:S01]  /*7f20*/  @!P2 FMUL R12, R12, R12 ;  /* 0x0000000c0c0ca220 */ /* 0x002fe20000400000 */
[----:B------:R-:W-:Y:S01]  /*7f30*/  FSETP.GEU.AND P2, PT, R17, -126, PT ;  /* 0xc2fc00001100780b */ /* 0x000fe20003f4e000 */
[--C-:B--2---:R-:W-:Y:S01]  /*7f40*/  FFMA R24, R49, UR39, -R8.reuse ;  /* 0x0000002731187c23 */ /* 0x104fe20008000808 */
[----:B------:R-:W-:Y:S01]  /*7f50*/  FMNMX R29, R43, R2, !PT ;  /* 0x000000022b1d7209 */ /* 0x000fe20007800000 */
[--C-:B------:R-:W-:Y:S01]  /*7f60*/  FFMA R68, R84, UR39, -R8.reuse ;  /* 0x0000002754447c23 */ /* 0x100fe20008000808 */
[--C-:B------:R-:W-:Y:S01]  /*7f70*/  FFMA R72, R88, UR39, -R8.reuse ;  /* 0x0000002758487c23 */ /* 0x100fe20008000808 */
[--C-:B------:R-:W-:Y:S01]  /*7f80*/  FFMA R88, R96, UR39, -R8.reuse ;  /* 0x0000002760587c23 */ /* 0x100fe20008000808 */
[----:B------:R-:W1:Y:S01]  /*7f90*/  MUFU.EX2 R15, R15 ;  /* 0x0000000f000f7308 */ /* 0x000e620000000800 */
[----:B---3--:R-:W-:Y:S01]  /*7fa0*/  @!P5 FMUL R11, R11, R11 ;  /* 0x0000000b0b0bd220 */ /* 0x008fe20000400000 */
[----:B------:R-:W-:Y:S01]  /*7fb0*/  FSETP.GEU.AND P5, PT, R16, -126, PT ;  /* 0xc2fc00001000780b */ /* 0x000fe20003fae000 */
[--C-:B------:R-:W-:Y:S01]  /*7fc0*/  FFMA R96, R105, UR39, -R8.reuse ;  /* 0x0000002769607c23 */ /* 0x100fe20008000808 */
[----:B------:R-:W-:Y:S01]  /*7fd0*/  FMNMX R2, R46, R29, !PT ;  /* 0x0000001d2e027209 */ /* 0x000fe20007800000 */
[--C-:B------:R-:W-:Y:S01]  /*7fe0*/  FFMA R29, R57, UR39, -R8.reuse ;  /* 0x00000027391d7c23 */ /* 0x100fe20008000808 */
[--C-:B------:R-:W-:Y:S01]  /*7ff0*/  FFMA R57, R80, UR39, -R8.reuse ;  /* 0x0000002750397c23 */ /* 0x100fe20008000808 */
[----:B------:R-:W-:Y:S01]  /*8000*/  @!P2 FMUL R17, R17, 0.5 ;  /* 0x3f0000001111a820 */ /* 0x000fe20000400000 */
[----:B------:R-:W2:Y:S01]  /*8010*/  MUFU.EX2 R14, R14 ;  /* 0x0000000e000e7308 */ /* 0x000ea20000000800 */
[----:B----4-:R-:W-:Y:S01]  /*8020*/  @!P6 FMUL R13, R13, R13 ;  /* 0x0000000d0d0de220 */ /* 0x010fe20000400000 */
[----:B------:R-:W-:Y:S01]  /*8030*/  FSETP.GEU.AND P6, PT, R18, -126, PT ;  /* 0xc2fc00001200780b */ /* 0x000fe20003fce000 */
[--C-:B------:R-:W-:Y:S01]  /*8040*/  FFMA R80, R92, UR39, -R8.reuse ;  /* 0x000000275c507c23 */ /* 0x100fe20008000808 */
[----:B------:R-:W-:Y:S01]  /*8050*/  FMNMX R33, R47, R2, !PT ;  /* 0x000000022f217209 */ /* 0x000fe20007800000 */
[--C-:B------:R-:W-:Y:S01]  /*8060*/  FFMA R92, R100, UR39, -R8.reuse ;  /* 0x00000027645c7c23 */ /* 0x100fe20008000808 */
[--C-:B------:R-:W-:Y:S01]  /*8070*/  FFMA R100, R109, UR39, -R8.reuse ;  /* 0x000000276d647c23 */ /* 0x100fe20008000808 */
[----:B------:R-:W-:Y:S01]  /*8080*/  @!P5 FMUL R16, R16, 0.5 ;  /* 0x3f0000001010d820 */ /* 0x000fe20000400000 */
[----:B------:R-:W3:Y:S01]  /*8090*/  MUFU.EX2 R17, R17 ;  /* 0x0000001100117308 */ /* 0x000ee20000000800 */
[----:B-1----:R-:W-:Y:S01]  /*80a0*/  @!P4 FMUL R15, R15, R15 ;  /* 0x0000000f0f0fc220 */ /* 0x002fe20000400000 */
[----:B------:R-:W-:Y:S01]  /*80b0*/  FSETP.GEU.AND P4, PT, R19, -126, PT ;  /* 0xc2fc00001300780b */ /* 0x000fe20003f8e000 */
[--C-:B------:R-:W-:Y:S01]  /*80c0*/  FFMA R105, R117, UR39, -R8.reuse ;  /* 0x0000002775697c23 */ /* 0x100fe20008000808 */
[----:B------:R-:W-:Y:S01]  /*80d0*/  FMNMX R2, R50, R33, !PT ;  /* 0x0000002132027209 */ /* 0x000fe20007800000 */
[--C-:B------:R-:W-:Y:S01]  /*80e0*/  FFMA R33, R60, UR39, -R8.reuse ;  /* 0x000000273c217c23 */ /* 0x100fe20008000808 */
[--C-:B------:R-:W-:Y:S01]  /*80f0*/  FFMA R60, R81, UR39, -R8.reuse ;  /* 0x00000027513c7c23 */ /* 0x100fe20008000808 */
[----:B------:R-:W-:Y:S01]  /*8100*/  @!P6 FMUL R18, R18, 0.5 ;  /* 0x3f0000001212e820 */ /* 0x000fe20000400000 */
[----:B------:R-:W1:Y:S01]  /*8110*/  MUFU.EX2 R16, R16 ;  /* 0x0000001000107308 */ /* 0x000e620000000800 */
[----:B--2---:R-:W-:Y:S01]  /*8120*/  @!P3 FMUL R14, R14, R14 ;  /* 0x0000000e0e0eb220 */ /* 0x004fe20000400000 */
[----:B------:R-:W-:Y:S01]  /*8130*/  FSETP.GEU.AND P3, PT, R20, -126, PT ;  /* 0xc2fc00001400780b */ /* 0x000fe20003f6e000 */
[--C-:B------:R-:W-:Y:S01]  /*8140*/  FFMA R81, R97, UR39, -R8.reuse ;  /* 0x0000002761517c23 */ /* 0x100fe20008000808 */
[----:B------:R-:W-:Y:S01]  /*8150*/  FMNMX R37, R51, R2, !PT ;  /* 0x0000000233257209 */ /* 0x000fe20007800000 */
[--C-:B------:R-:W-:Y:S01]  /*8160*/  FFMA R97, R108, UR39, -R8.reuse ;  /* 0x000000276c617c23 */ /* 0x100fe20008000808 */
[--C-:B------:R-:W-:Y:S01]  /*8170*/  FFMA R108, R116, UR39, -R8.reuse ;  /* 0x00000027746c7c23 */ /* 0x100fe20008000808 */
[----:B------:R-:W-:Y:S01]  /*8180*/  @!P4 FMUL R19, R19, 0.5 ;  /* 0x3f0000001313c820 */ /* 0x000fe20000400000 */
[----:B------:R-:W2:Y:S01]  /*8190*/  MUFU.EX2 R18, R18 ;  /* 0x0000001200127308 */ /* 0x000ea20000000800 */
[----:B---3--:R-:W-:Y:S01]  /*81a0*/  @!P2 FMUL R17, R17, R17 ;  /* 0x000000111111a220 */ /* 0x008fe20000400000 */
        /* <DEDUP_REMOVED lines=25> */
[----:B------:R-:W-:Y:S01]  /*8340*/  FFMA R133, R145, UR39, -R8 ;  /* 0x0000002791857c23 */ /* 0x000fe20008000808 */
[----:B------:R-:W-:Y:S01]  /*8350*/  FMNMX R41, R59, R2, !PT ;  /* 0x000000023b297209 */ /* 0x000fe20007800000 */
[----:B------:R-:W-:-:S02]  /*8360*/  FMUL R9, R9, UR39 ;  /* 0x0000002709097c20 */ /* 0x000fc40008400000 */
[----:B------:R-:W-:Y:S01]  /*8370*/  @!P6 FMUL R23, R23, 0.5 ;  /* 0x3f0000001717e820 */ /* 0x000fe20000400000 */
[----:B------:R-:W3:Y:S01]  /*8380*/  MUFU.EX2 R22, R22 ;  /* 0x0000001600167308 */ /* 0x000ee20000000800 */
[----:B-1----:R-:W-:Y:S01]  /*8390*/  @!P3 FMUL R20, R20, R20 ;  /* 0x000000141414b220 */ /* 0x002fe20000400000 */
[----:B------:R-:W-:Y:S02]  /*83a0*/  FSETP.GEU.AND P3, PT, R24, -126, PT ;  /* 0xc2fc00001800780b */ /* 0x000fe40003f6e000 */
        /* <DEDUP_REMOVED lines=17> */
[----:B------:R-:W-:-:S02]  /*84c0*/  FFMA R136, R144, UR39, -R8 ;  /* 0x0000002790887c23 */ /* 0x000fc40008000808 */
[----:B------:R-:W-:Y:S01]  /*84d0*/  @!P2 FMUL R32, R32, 0.5 ;  /* 0x3f0000002020a820 */ /* 0x000fe20000400000 */
[----:B------:R-:W3:Y:S01]  /*84e0*/  MUFU.EX2 R24, R24 ;  /* 0x0000001800187308 */ /* 0x000ee20000000800 */
[----:B-1----:R-:W-:Y:S01]  /*84f0*/  @!P6 FMUL R23, R23, R23 ;  /* 0x000000171717e220 */ /* 0x002fe20000400000 */
[----:B------:R-:W-:Y:S02]  /*8500*/  FSETP.GEU.AND P6, PT, R29, -126, PT ;  /* 0xc2fc00001d00780b */ /* 0x000fe40003fce000 */
[----:B------:R-:W-:-:S03]  /*8510*/  FMNMX R45, R67, R2, !PT ;  /* 0x00000002432d7209 */ /* 0x000fc60007800000 */
[----:B------:R-:W-:Y:S01]  /*8520*/  @!P5 FMUL R28, R28, 0.5 ;  /* 0x3f0000001c1cd820 */ /* 0x000fe20000400000 */
[----:B------:R-:W1:Y:S01]  /*8530*/  MUFU.EX2 R32, R32 ;  /* 0x0000002000207308 */ /* 0x000e620000000800 */
[----:B--2---:R-:W-:Y:S01]  /*8540*/  @!P4 FMUL R25, R25, R25 ;  /* 0x000000191919c220 */ /* 0x004fe20000400000 */
[----:B------:R-:W-:Y:S02]  /*8550*/  FSETP.GEU.AND P4, PT, R36, -126, PT ;  /* 0xc2fc00002400780b */ /* 0x000fe40003f8e000 */
        /* <DEDUP_REMOVED lines=23> */
[----:B------:R-:W-:Y:S01]  /*86d0*/  FFMA R8, R149, UR39, -R8 ;  /* 0x0000002795087c23 */ /* 0x000fe20008000808 */
[----:B------:R-:W-:-:S03]  /*86e0*/  FMNMX R53, R75, R2, !PT ;  /* 0x000000024b357209 */ /* 0x000fc60007800000 */
[----:B------:R-:W-:Y:S01]  /*86f0*/  @!P2 FMUL R40, R40, 0.5 ;  /* 0x3f0000002828a820 */ /* 0x000fe20000400000 */
[----:B------:R-:W2:Y:S01]  /*8700*/  MUFU.EX2 R33, R33 ;  /* 0x0000002100217308 */ /* 0x000ea20000000800 */
[----:B---3--:R-:W-:Y:S01]  /*8710*/  @!P6 FMUL R29, R29, R29 ;  /* 0x0000001d1d1de220 */ /* 0x008fe20000400000 */
[----:B------:R-:W-:Y:S02]  /*8720*/  FSETP.GEU.AND P6, PT, R44, -126, PT ;  /* 0xc2fc00002c00780b */ /* 0x000fe40003fce000 */
[----:B------:R-:W-:-:S03]  /*8730*/  FMNMX R2, R78, R53, !PT ;  /* 0x000000354e027209 */ /* 0x000fc60007800000 */
        /* <DEDUP_REMOVED lines=107> */
[----:B------:R-:W-:Y:S01]  /*8df0*/  FMNMX R2, R122, R53, !PT ;  /* 0x000000357a027209 */ /* 0x000fe20007800000 */
[----:B-1----:R-:W-:Y:S01]  /*8e00*/  @!P3 FMUL R92, R92, R92 ;  /* 0x0000005c5c5cb220 */ /* 0x002fe20000400000 */
[----:B------:R-:W-:Y:S02]  /*8e10*/  FSETP.GEU.AND P3, PT, R100, -126, PT ;  /* 0xc2fc00006400780b */ /* 0x000fe40003f6e000 */
[----:B------:R-:W-:Y:S02]  /*8e20*/  FMNMX R53, R123, R2, !PT ;  /* 0x000000027b357209 */ /* 0x000fe40007800000 */
[----:B------:R-:W-:Y:S01]  /*8e30*/  @!P4 FMUL R104, R104, 0.5 ;  /* 0x3f0000006868c820 */ /* 0x000fe20000400000 */
[----:B------:R-:W1:Y:S01]  /*8e40*/  MUFU.EX2 R97, R97 ;  /* 0x0000006100617308 */ /* 0x000e620000000800 */
[----:B------:R-:W-:Y:S01]  /*8e50*/  FMNMX R2, R126, R53, !PT ;  /* 0x000000357e027209 */ /* 0x000fe20007800000 */
[----:B--2---:R-:W-:Y:S01]  /*8e60*/  @!P2 FMUL R96, R96, R96 ;  /* 0x000000606060a220 */ /* 0x004fe20000400000 */
[----:B------:R-:W-:-:S02]  /*8e70*/  FSETP.GEU.AND P2, PT, R108, -126, PT ;  /* 0xc2fc00006c00780b */ /* 0x000fc40003f4e000 */
[----:B------:R-:W-:-:S03]  /*8e80*/  FMNMX R53, R127, R2, !PT ;  /* 0x000000027f357209 */ /* 0x000fc60007800000 */
[----:B------:R-:W2:Y:S01]  /*8e90*/  MUFU.EX2 R104, R104 ;  /* 0x0000006800687308 */ /* 0x000ea20000000800 */
[----:B------:R-:W-:Y:S01]  /*8ea0*/  FMNMX R2, R130, R53, !PT ;  /* 0x0000003582027209 */ /* 0x000fe20007800000 */
[----:B---3--:R-:W-:Y:S01]  /*8eb0*/  @!P5 FMUL R93, R93, R93 ;  /* 0x0000005d5d5dd220 */ /* 0x008fe20000400000 */
[----:B------:R-:W-:Y:S01]  /*8ec0*/  FSETP.GEU.AND P5, PT, R101, -126, PT ;  /* 0xc2fc00006500780b */ /* 0x000fe20003fae000 */
[----:B------:R-:W-:Y:S01]  /*8ed0*/  @!P3 FMUL R100, R100, 0.5 ;  /* 0x3f0000006464b820 */ /* 0x000fe20000400000 */
[----:B------:R-:W-:-:S03]  /*8ee0*/  FMNMX R53, R131, R2, !PT ;  /* 0x0000000283357209 */ /* 0x000fc60007800000 */
[----:B------:R-:W-:Y:S01]  /*8ef0*/  @!P2 FMUL R108, R108, 0.5 ;  /* 0x3f0000006c6ca820 */ /* 0x000fe20000400000 */
[----:B------:R-:W-:Y:S01]  /*8f00*/  FMNMX R2, R134, R53, !PT ;  /* 0x0000003586027209 */ /* 0x000fe20007800000 */
[----:B-1----:R-:W-:Y:S01]  /*8f10*/  @!P6 FMUL R97, R97, R97 ;  /* 0x000000616161e220 */ /* 0x002fe20000400000 */
[----:B------:R-:W-:Y:S01]  /*8f20*/  FSETP.GEU.AND P6, PT, R105, -126, PT ;  /* 0xc2fc00006900780b */ /* 0x000fe20003fce000 */
[----:B------:R-:W1:Y:S01]  /*8f30*/  MUFU.EX2 R100, R100 ;  /* 0x0000006400647308 */ /* 0x000e620000000800 */
[----:B------:R-:W-:-:S03]  /*8f40*/  FMNMX R53, R135, R2, !PT ;  /* 0x0000000287357209 */ /* 0x000fc60007800000 */
[----:B------:R-:W-:Y:S01]  /*8f50*/  @!P5 FMUL R101, R101, 0.5 ;  /* 0x3f0000006565d820 */ /* 0x000fe20000400000 */
[----:B--2---:R-:W-:Y:S01]  /*8f60*/  @!P4 FMUL R104, R104, R104 ;  /* 0x000000686868c220 */ /* 0x004fe20000400000 */
[----:B------:R-:W-:Y:S02]  /*8f70*/  FSETP.GEU.AND P4, PT, R112, -126, PT ;  /* 0xc2fc00007000780b */ /* 0x000fe40003f8e000 */
[----:B------:R-:W2:Y:S01]  /*8f80*/  MUFU.EX2 R108, R108 ;  /* 0x0000006c006c7308 */ /* 0x000ea20000000800 */
[----:B------:R-:W-:-:S03]  /*8f90*/  FMNMX R2, R138, R53, !PT ;  /* 0x000000358a027209 */ /* 0x000fc60007800000 */
[----:B------:R-:W-:Y:S01]  /*8fa0*/  @!P6 FMUL R105, R105, 0.5 ;  /* 0x3f0000006969e820 */ /* 0x000fe20000400000 */
[----:B------:R-:W-:-:S03]  /*8fb0*/  FMNMX R53, R139, R2, !PT ;  /* 0x000000028b357209 */ /* 0x000fc60007800000 */
[----:B------:R-:W3:Y:S01]  /*8fc0*/  MUFU.EX2 R101, R101 ;  /* 0x0000006500657308 */ /* 0x000ee20000000800 */
[----:B------:R-:W-:Y:S01]  /*8fd0*/  FMNMX R2, R142, R53, !PT ;  /* 0x000000358e027209 */ /* 0x000fe20007800000 */
[----:B-1----:R-:W-:Y:S01]  /*8fe0*/  @!P3 FMUL R100, R100, R100 ;  /* 0x000000646464b220 */ /* 0x002fe20000400000 */
[----:B------:R-:W-:Y:S01]  /*8ff0*/  @!P4 FMUL R112, R112, 0.5 ;  /* 0x3f0000007070c820 */ /* 0x000fe20000400000 */
[----:B------:R-:W-:Y:S02]  /*9000*/  FSETP.GEU.AND P3, PT, R109, -126, PT ;  /* 0xc2fc00006d00780b */ /* 0x000fe40003f6e000 */
[----:B------:R-:W-:Y:S02]  /*9010*/  FMNMX R53, R143, R2, !PT ;  /* 0x000000028f357209 */ /* 0x000fe40007800000 */
[----:B------:R-:W1:Y:S01]  /*9020*/  MUFU.EX2 R105, R105 ;  /* 0x0000006900697308 */ /* 0x000e620000000800 */
[----:B--2---:R-:W-:Y:S01]  /*9030*/  @!P2 FMUL R108, R108, R108 ;  /* 0x0000006c6c6ca220 */ /* 0x004fe20000400000 */
[----:B------:R-:W-:-:S02]  /*9040*/  FMNMX R2, R146, R53, !PT ;  /* 0x0000003592027209 */ /* 0x000fc40007800000 */
[----:B------:R-:W-:Y:S02]  /*9050*/  FSETP.GEU.AND P2, PT, R113, -126, PT ;  /* 0xc2fc00007100780b */ /* 0x000fe40003f4e000 */
[----:B------:R-:W-:Y:S02]  /*9060*/  FMNMX R53, R147, R2, !PT ;  /* 0x0000000293357209 */ /* 0x000fe40007800000 */
[----:B------:R-:W2:Y:S01]  /*9070*/  MUFU.EX2 R112, R112 ;  /* 0x0000007000707308 */ /* 0x000ea20000000800 */
[----:B---3--:R-:W-:Y:S01]  /*9080*/  @!P5 FMUL R101, R101, R101 ;  /* 0x000000656565d220 */ /* 0x008fe20000400000 */
[----:B------:R-:W-:Y:S01]  /*9090*/  FSETP.GEU.AND P5, PT, R116, -126, PT ;  /* 0xc2fc00007400780b */ /* 0x000fe20003fae000 */
[----:B------:R-:W-:Y:S01]  /*90a0*/  @!P3 FMUL R109, R109, 0.5 ;  /* 0x3f0000006d6db820 */ /* 0x000fe20000400000 */
[----:B------:R-:W-:-:S04]  /*90b0*/  FMNMX R2, R150, R53, !PT ;  /* 0x0000003596027209 */ /* 0x000fc80007800000 */
[----:B------:R-:W-:Y:S01]  /*90c0*/  FMNMX R2, R151, R2, !PT ;  /* 0x0000000297027209 */ /* 0x000fe20007800000 */
[----:B-1----:R-:W-:Y:S01]  /*90d0*/  @!P6 FMUL R105, R105, R105 ;  /* 0x000000696969e220 */ /* 0x002fe20000400000 */
[----:B------:R-:W-:Y:S01]  /*90e0*/  @!P2 FMUL R113, R113, 0.5 ;  /* 0x3f0000007171a820 */ /* 0x000fe20000400000 */
[----:B------:R-:W-:Y:S01]  /*90f0*/  FSETP.GEU.AND P6, PT, R120, -126, PT ;  /* 0xc2fc00007800780b */ /* 0x000fe20003fce000 */
[----:B------:R-:W1:Y:S01]  /*9100*/  MUFU.EX2 R109, R109 ;  /* 0x0000006d006d7308 */ /* 0x000e620000000800 */
[----:B------:R-:W3:Y:S02]  /*9110*/  SHFL.BFLY PT, R53, R2, 0x1, 0x1f ;  /* 0x0c201f0002357f89 */ /* 0x000ee400000e0000 */
[----:B------:R-:W-:Y:S01]  /*9120*/  @!P5 FMUL R116, R116, 0.5 ;  /* 0x3f0000007474d820 */ /* 0x000fe20000400000 */
[----:B--2---:R-:W-:Y:S01]  /*9130*/  @!P4 FMUL R112, R112, R112 ;  /* 0x000000707070c220 */ /* 0x004fe20000400000 */
[----:B------:R-:W-:-:S03]  /*9140*/  FSETP.GEU.AND P4, PT, R121, -126, PT ;  /* 0xc2fc00007900780b */ /* 0x000fc60003f8e000 */
[----:B------:R-:W2:Y:S04]  /*9150*/  MUFU.EX2 R113, R113 ;  /* 0x0000007100717308 */ /* 0x000ea80000000800 */
[----:B------:R-:W-:-:S04]  /*9160*/  @!P6 FMUL R120, R120, 0.5 ;  /* 0x3f0000007878e820 */ /* 0x000fc80000400000 */
[----:B------:R-:W4:Y:S01]  /*9170*/  MUFU.EX2 R116, R116 ;  /* 0x0000007400747308 */ /* 0x000f220000000800 */
[----:B-1----:R-:W-:Y:S01]  /*9180*/  @!P3 FMUL R109, R109, R109 ;  /* 0x0000006d6d6db220 */ /* 0x002fe20000400000 */
[----:B------:R-:W-:Y:S01]  /*9190*/  FSETP.GEU.AND P3, PT, R117, -126, PT ;  /* 0xc2fc00007500780b */ /* 0x000fe20003f6e000 */
[----:B------:R-:W-:-:S05]  /*91a0*/  @!P4 FMUL R121, R121, 0.5 ;  /* 0x3f0000007979c820 */ /* 0x000fca0000400000 */
[----:B------:R-:W1:Y:S01]  /*91b0*/  MUFU.EX2 R120, R120 ;  /* 0x0000007800787308 */ /* 0x000e620000000800 */
[----:B--2---:R-:W-:Y:S01]  /*91c0*/  @!P2 FMUL R113, R113, R113 ;  /* 0x000000717171a220 */ /* 0x004fe20000400000 */
[----:B------:R-:W-:Y:S02]  /*91d0*/  FSETP.GEU.AND P2, PT, R125, -126, PT ;  /* 0xc2fc00007d00780b */ /* 0x000fe40003f4e000 */
[----:B---3--:R-:W-:-:S03]  /*91e0*/  FMNMX R2, R2, R53, !PT ;  /* 0x0000003502027209 */ /* 0x008fc60007800000 */
[----:B------:R-:W-:Y:S01]  /*91f0*/  @!P3 FMUL R117, R117, 0.5 ;  /* 0x3f0000007575b820 */ /* 0x000fe20000400000 */
[----:B------:R-:W2:Y:S01]  /*9200*/  MUFU.EX2 R121, R121 ;  /* 0x0000007900797308 */ /* 0x000ea20000000800 */
[----:B----4-:R-:W-:Y:S01]  /*9210*/  @!P5 FMUL R116, R116, R116 ;  /* 0x000000747474d220 */ /* 0x010fe20000400000 */
[----:B------:R-:W-:Y:S01]  /*9220*/  FSETP.GEU.AND P5, PT, R124, -126, PT ;  /* 0xc2fc00007c00780b */ /* 0x000fe20003fae000 */
[----:B------:R-:W3:Y:S04]  /*9230*/  SHFL.BFLY PT, R53, R2, 0x2, 0x1f ;  /* 0x0c401f0002357f89 */ /* 0x000ee800000e0000 */
[----:B------:R-:W-:Y:S01]  /*9240*/  @!P2 FMUL R125, R125, 0.5 ;  /* 0x3f0000007d7da820 */ /* 0x000fe20000400000 */
[----:B------:R-:W4:Y:S01]  /*9250*/  MUFU.EX2 R117, R117 ;  /* 0x0000007500757308 */ /* 0x000f220000000800 */
        /* <DEDUP_REMOVED lines=8> */
[----:B----4-:R-:W-:Y:S01]  /*92e0*/  @!P3 FMUL R117, R117, R117 ;  /* 0x000000757575b220 */ /* 0x010fe20000400000 */
[----:B------:R-:W-:Y:S02]  /*92f0*/  FSETP.GEU.AND P3, PT, R132, -126, PT ;  /* 0xc2fc00008400780b */ /* 0x000fe40003f6e000 */
[----:B---3--:R-:W-:-:S03]  /*9300*/  FMNMX R2, R2, R53, !PT ;  /* 0x0000003502027209 */ /* 0x008fc60007800000 */
[----:B------:R-:W-:Y:S01]  /*9310*/  @!P4 FMUL R129, R129, 0.5 ;  /* 0x3f0000008181c820 */ /* 0x000fe20000400000 */
[----:B------:R-:W3:Y:S01]  /*9320*/  MUFU.EX2 R128, R128 ;  /* 0x0000008000807308 */ /* 0x000ee20000000800 */
[----:B-1----:R-:W-:Y:S01]  /*9330*/  @!P2 FMUL R125, R125, R125 ;  /* 0x0000007d7d7da220 */ /* 0x002fe20000400000 */
[----:B------:R-:W-:-:S04]  /*9340*/  FSETP.NEU.AND P2, PT, R2, -INF , PT ;  /* 0xff8000000200780b */ /* 0x000fc80003f4d000 */
[----:B------:R-:W-:Y:S01]  /*9350*/  FSEL R64, R2, RZ, P2 ;  /* 0x000000ff02407208 */ /* 0x000fe20001000000 */
[----:B------:R-:W-:Y:S01]  /*9360*/  @!P3 FMUL R132, R132, 0.5 ;  /* 0x3f0000008484b820 */ /* 0x000fe20000400000 */
[----:B------:R-:W1:Y:S01]  /*9370*/  MUFU.EX2 R129, R129 ;  /* 0x0000008100817308 */ /* 0x000e620000000800 */
[----:B--2---:R-:W-:Y:S01]  /*9380*/  @!P5 FMUL R124, R124, R124 ;  /* 0x0000007c7c7cd220 */ /* 0x004fe20000400000 */
[----:B------:R-:W-:Y:S01]  /*9390*/  FSETP.GEU.AND P5, PT, R136, -126, PT ;  /* 0xc2fc00008800780b */ /* 0x000fe20003fae000 */
[C---:B------:R-:W-:Y:S01]  /*93a0*/  FMUL R52, R64.reuse, UR39 ;  /* 0x0000002740347c20 */ /* 0x040fe20008400000 */
[----:B------:R-:W-:Y:S01]  /*93b0*/  FSETP.GEU.AND P2, PT, R137, -126, PT ;  /* 0xc2fc00008900780b */ /* 0x000fe20003f4e000 */
[----:B------:R-:W-:Y:S02]  /*93c0*/  FADD R7, -R64, R7 ;  /* 0x0000000740077221 */ /* 0x000fe40000000100 */
[--C-:B------:R-:W-:Y:S01]  /*93d0*/  FFMA R26, R26, UR39, -R52.reuse ;  /* 0x000000271a1a7c23 */ /* 0x100fe20008000834 */
[----:B------:R-:W2:Y:S01]  /*93e0*/  MUFU.EX2 R132, R132 ;  /* 0x0000008400847308 */ /* 0x000ea20000000800 */
[----:B---3--:R-:W-:Y:S01]  /*93f0*/  @!P6 FMUL R128, R128, R128 ;  /* 0x000000808080e220 */ /* 0x008fe20000400000 */
[----:B------:R-:W-:Y:S01]  /*9400*/  FSETP.GEU.AND P6, PT, R133, -126, PT ;  /* 0xc2fc00008500780b */ /* 0x000fe20003fce000 */
[--C-:B------:R-:W-:Y:S01]  /*9410*/  FFMA R27, R27, UR39, -R52.reuse ;  /* 0x000000271b1b7c23 */ /* 0x100fe20008000834 */
[--C-:B------:R-:W-:Y:S01]  /*9420*/  FFMA R31, R31, UR39, -R52.reuse ;  /* 0x000000271f1f7c23 */ /* 0x100fe20008000834 */
[--C-:B------:R-:W-:Y:S01]  /*9430*/  FFMA R30, R30, UR39, -R52.reuse ;  /* 0x000000271e1e7c23 */ /* 0x100fe20008000834 */
[--C-:B------:R-:W-:Y:S01]  /*9440*/  FFMA R141, R35, UR39, -R52.reuse ;  /* 0x00000027238d7c23 */ /* 0x100fe20008000834 */
[----:B------:R-:W-:Y:S01]  /*9450*/  @!P5 FMUL R136, R136, 0.5 ;  /* 0x3f0000008888d820 */ /* 0x000fe20000400000 */
[--C-:B------:R-:W-:Y:S01]  /*9460*/  FFMA R65, R34, UR39, -R52.reuse ;  /* 0x0000002722417c23 */ /* 0x100fe20008000834 */
[----:B-1----:R-:W-:Y:S01]  /*9470*/  @!P4 FMUL R129, R129, R129 ;  /* 0x000000818181c220 */ /* 0x002fe20000400000 */
[----:B------:R-:W-:Y:S01]  /*9480*/  FSETP.GEU.AND P4, PT, R26, -126, PT ;  /* 0xc2fc00001a00780b */ /* 0x000fe20003f8e000 */
[----:B------:R-:W-:Y:S01]  /*9490*/  @!P2 FMUL R137, R137, 0.5 ;  /* 0x3f0000008989a820 */ /* 0x000fe20000400000 */
[--C-:B------:R-:W-:Y:S01]  /*94a0*/  FFMA R140, R38, UR39, -R52.reuse ;  /* 0x00000027268c7c23 */ /* 0x100fe20008000834 */
[----:B------:R-:W1:Y:S01]  /*94b0*/  MUFU.EX2 R136, R136 ;  /* 0x0000008800887308 */ /* 0x000e620000000800 */
[--C-:B------:R-:W-:Y:S01]  /*94c0*/  FFMA R77, R42, UR39, -R52.reuse ;  /* 0x000000272a4d7c23 */ /* 0x100fe20008000834 */
[----:B------:R-:W-:Y:S01]  /*94d0*/  @!P6 FMUL R133, R133, 0.5 ;  /* 0x3f0000008585e820 */ /* 0x000fe20000400000 */
[--C-:B------:R-:W-:Y:S01]  /*94e0*/  FFMA R42, R46, UR39, -R52.reuse ;  /* 0x000000272e2a7c23 */ /* 0x100fe20008000834 */
[----:B--2---:R-:W-:Y:S01]  /*94f0*/  @!P3 FMUL R132, R132, R132 ;  /* 0x000000848484b220 */ /* 0x004fe20000400000 */
[----:B------:R-:W-:Y:S01]  /*9500*/  FSETP.GEU.AND P3, PT, R8, -126, PT ;  /* 0xc2fc00000800780b */ /* 0x000fe20003f6e000 */
[--C-:B------:R-:W-:Y:S01]  /*9510*/  FFMA R34, R39, UR39, -R52.reuse ;  /* 0x0000002727227c23 */ /* 0x100fe20008000834 */
[--C-:B------:R-:W-:Y:S01]  /*9520*/  FFMA R46, R67, UR39, -R52.reuse ;  /* 0x00000027432e7c23 */ /* 0x100fe20008000834 */
[----:B------:R-:W2:Y:S01]  /*9530*/  MUFU.EX2 R137, R137 ;  /* 0x0000008900897308 */ /* 0x000ea20000000800 */
[--C-:B------:R-:W-:Y:S01]  /*9540*/  FFMA R38, R43, UR39, -R52.reuse ;  /* 0x000000272b267c23 */ /* 0x100fe20008000834 */
[----:B------:R-:W-:Y:S01]  /*9550*/  @!P4 FMUL R26, R26, 0.5 ;  /* 0x3f0000001a1ac820 */ /* 0x000fe20000400000 */
[--C-:B------:R-:W-:Y:S01]  /*9560*/  FFMA R64, R47, UR39, -R52.reuse ;  /* 0x000000272f407c23 */ /* 0x100fe20008000834 */
[--C-:B------:R-:W-:Y:S01]  /*9570*/  FFMA R144, R51, UR39, -R52.reuse ;  /* 0x0000002733907c23 */ /* 0x100fe20008000834 */
[--C-:B------:R-:W-:Y:S01]  /*9580*/  FFMA R84, R58, UR39, -R52.reuse ;  /* 0x000000273a547c23 */ /* 0x100fe20008000834 */
[--C-:B------:R-:W-:Y:S01]  /*9590*/  FFMA R85, R50, UR39, -R52.reuse ;  /* 0x0000002732557c23 */ /* 0x100fe20008000834 */
[--C-:B------:R-:W-:Y:S01]  /*95a0*/  FFMA R39, R79, UR39, -R52.reuse ;  /* 0x000000274f277c23 */ /* 0x100fe20008000834 */
[----:B------:R-:W3:Y:S01]  /*95b0*/  MUFU.EX2 R133, R133 ;  /* 0x0000008500857308 */ /* 0x000ee20000000800 */
[----:B-1----:R-:W-:Y:S01]  /*95c0*/  @!P5 FMUL R136, R136, R136 ;  /* 0x000000888888d220 */ /* 0x002fe20000400000 */
[----:B------:R-:W-:Y:S01]  /*95d0*/  FSETP.GEU.AND P5, PT, R27, -126, PT ;  /* 0xc2fc00001b00780b */ /* 0x000fe20003fae000 */
[----:B------:R-:W-:Y:S01]  /*95e0*/  @!P3 FMUL R8, R8, 0.5 ;  /* 0x3f0000000808b820 */ /* 0x000fe20000400000 */
[--C-:B------:R-:W-:Y:S01]  /*95f0*/  FFMA R43, R86, UR39, -R52.reuse ;  /* 0x00000027562b7c23 */ /* 0x100fe20008000834 */
[--C-:B------:R-:W-:Y:S01]  /*9600*/  FFMA R54, R54, UR39, -R52.reuse ;  /* 0x0000002736367c23 */ /* 0x100fe20008000834 */
[--C-:B------:R-:W-:Y:S01]  /*9610*/  FFMA R76, R59, UR39, -R52.reuse ;  /* 0x000000273b4c7c23 */ /* 0x100fe20008000834 */
[--C-:B------:R-:W-:Y:S01]  /*9620*/  FFMA R50, R63, UR39, -R52.reuse ;  /* 0x000000273f327c23 */ /* 0x100fe20008000834 */
[----:B------:R-:W1:Y:S01]  /*9630*/  MUFU.EX2 R53, R26 ;  /* 0x0000001a00357308 */ /* 0x000e620000000800 */
[----:B--2---:R-:W-:Y:S01]  /*9640*/  @!P2 FMUL R137, R137, R137 ;  /* 0x000000898989a220 */ /* 0x004fe20000400000 */
[----:B------:R-:W-:Y:S01]  /*9650*/  FSETP.GEU.AND P2, PT, R31, -126, PT ;  /* 0xc2fc00001f00780b */ /* 0x000fe20003f4e000 */
[--C-:B------:R-:W-:Y:S01]  /*9660*/  FFMA R62, R62, UR39, -R52.reuse ;  /* 0x000000273e3e7c23 */ /* 0x100fe20008000834 */
[--C-:B------:R-:W-:Y:S01]  /*9670*/  FFMA R232, R143, UR39, -R52.reuse ;  /* 0x000000278fe87c23 */ /* 0x100fe20008000834 */
[--C-:B------:R-:W-:Y:S01]  /*9680*/  FFMA R143, R146, UR39, -R52.reuse ;  /* 0x00000027928f7c23 */ /* 0x100fe20008000834 */
[--C-:B------:R-:W-:Y:S01]  /*9690*/  FFMA R234, R139, UR39, -R52.reuse ;  /* 0x000000278bea7c23 */ /* 0x100fe20008000834 */
[----:B------:R-:W-:Y:S01]  /*96a0*/  @!P5 FMUL R27, R27, 0.5 ;  /* 0x3f0000001b1bd820 */ /* 0x000fe20000400000 */
        /* <DEDUP_REMOVED lines=8> */
[----:B------:R-:W3:Y:S01]  /*9730*/  MUFU.EX2 R10, R27 ;  /* 0x0000001b000a7308 */ /* 0x000ee20000000800 */
[----:B-1----:R-:W-:Y:S01]  /*9740*/  @!P4 FMUL R53, R53, R53 ;  /* 0x000000353535c220 */ /* 0x002fe20000400000 */
[----:B------:R-:W-:Y:S01]  /*9750*/  FSETP.GEU.AND P4, PT, R141, -126, PT ;  /* 0xc2fc00008d00780b */ /* 0x000fe20003f8e000 */
[--C-:B------:R-:W-:Y:S01]  /*9760*/  FFMA R78, R78, UR39, -R52.reuse ;  /* 0x000000274e4e7c23 */ /* 0x100fe20008000834 */
[--C-:B------:R-:W-:Y:S01]  /*9770*/  FFMA R235, R138, UR39, -R52.reuse ;  /* 0x000000278aeb7c23 */ /* 0x100fe20008000834 */
[--C-:B------:R-:W-:Y:S01]  /*9780*/  FFMA R35, R75, UR39, -R52.reuse ;  /* 0x000000274b237c23 */ /* 0x100fe20008000834 */
[--C-:B------:R-:W-:Y:S01]  /*9790*/  FFMA R75, R134, UR39, -R52.reuse ;  /* 0x00000027864b7c23 */ /* 0x100fe20008000834 */
[----:B------:R-:W-:Y:S01]  /*97a0*/  @!P6 FMUL R30, R30, 0.5 ;  /* 0x3f0000001e1ee820 */ /* 0x000fe20000400000 */
[----:B------:R1:W4:Y:S01]  /*97b0*/  MUFU.EX2 R27, R31 ;  /* 0x0000001f001b7308 */ /* 0x0003220000000800 */
[----:B--2---:R-:W-:Y:S01]  /*97c0*/  @!P3 FMUL R8, R8, R8 ;  /* 0x000000080808b220 */ /* 0x004fe20000400000 */
[----:B------:R-:W-:Y:S01]  /*97d0*/  FSETP.GEU.AND P3, PT, R65, -126, PT ;  /* 0xc2fc00004100780b */ /* 0x000fe20003f6e000 */
[--C-:B------:R-:W-:Y:S01]  /*97e0*/  FFMA R63, R107, UR39, -R52.reuse ;  /* 0x000000276b3f7c23 */ /* 0x100fe20008000834 */
[--C-:B------:R-:W-:Y:S01]  /*97f0*/  FFMA R107, R115, UR39, -R52.reuse ;  /* 0x00000027736b7c23 */ /* 0x100fe20008000834 */
[----:B------:R-:W-:Y:S01]  /*9800*/  FADD R115, R32, R109 ;  /* 0x0000006d20737221 */ /* 0x000fe20000000000 */
[--C-:B------:R-:W-:Y:S01]  /*9810*/  FFMA R58, R114, UR39, -R52.reuse ;  /* 0x00000027723a7c23 */ /* 0x100fe20008000834 */
[----:B------:R-:W-:Y:S01]  /*9820*/  @!P4 FMUL R141, R141, 0.5 ;  /* 0x3f0000008d8dc820 */ /* 0x000fe20000400000 */
[----:B------:R-:W2:Y:S01]  /*9830*/  MUFU.EX2 R26, R30 ;  /* 0x0000001e001a7308 */ /* 0x000ea20000000800 */
[----:B---3--:R-:W-:Y:S01]  /*9840*/  @!P5 FMUL R10, R10, R10 ;  /* 0x0000000a0a0ad220 */ /* 0x008fe20000400000 */
[----:B------:R-:W-:Y:S01]  /*9850*/  FSETP.GEU.AND P5, PT, R140, -126, PT ;  /* 0xc2fc00008c00780b */ /* 0x000fe20003fae000 */
[--C-:B-1----:R-:W-:Y:S01]  /*9860*/  FFMA R31, R71, UR39, -R52.reuse ;  /* 0x00000027471f7c23 */ /* 0x102fe20008000834 */
[--C-:B------:R-:W-:Y:S01]  /*9870*/  FFMA R71, R99, UR39, -R52.reuse ;  /* 0x0000002763477c23 */ /* 0x100fe20008000834 */
[--C-:B------:R-:W-:Y:S01]  /*9880*/  FFMA R99, R131, UR39, -R52.reuse ;  /* 0x0000002783637c23 */ /* 0x100fe20008000834 */
[--C-:B------:R-:W-:Y:S01]  /*9890*/  FFMA R83, R83, UR39, -R52.reuse ;  /* 0x0000002753537c23 */ /* 0x100fe20008000834 */
[----:B------:R-:W-:Y:S01]  /*98a0*/  @!P3 FMUL R65, R65, 0.5 ;  /* 0x3f0000004141b820 */ /* 0x000fe20000400000 */
[----:B------:R1:W3:Y:S01]  /*98b0*/  MUFU.EX2 R30, R141 ;  /* 0x0000008d001e7308 */ /* 0x0002e20000000800 */
[----:B----4-:R-:W-:Y:S01]  /*98c0*/  @!P2 FMUL R27, R27, R27 ;  /* 0x0000001b1b1ba220 */ /* 0x010fe20000400000 */
[----:B------:R-:W-:Y:S01]  /*98d0*/  FSETP.GEU.AND P2, PT, R77, -126, PT ;  /* 0xc2fc00004d00780b */ /* 0x000fe20003f4e000 */
[--C-:B------:R-:W-:Y:S01]  /*98e0*/  FFMA R145, R127, UR39, -R52.reuse ;  /* 0x000000277f917c23 */ /* 0x100fe20008000834 */
[--C-:B------:R-:W-:Y:S01]  /*98f0*/  FFMA R82, R82, UR39, -R52.reuse ;  /* 0x0000002752527c23 */ /* 0x100fe20008000834 */
[--C-:B------:R-:W-:Y:S01]  /*9900*/  FFMA R47, R103, UR39, -R52.reuse ;  /* 0x00000027672f7c23 */ /* 0x100fe20008000834 */
[--C-:B------:R-:W-:Y:S01]  /*9910*/  FFMA R148, R126, UR39, -R52.reuse ;  /* 0x000000277e947c23 */ /* 0x100fe20008000834 */
[----:B------:R-:W-:Y:S01]  /*9920*/  @!P5 FMUL R140, R140, 0.5 ;  /* 0x3f0000008c8cd820 */ /* 0x000fe20000400000 */
[----:B------:R-:W4:Y:S01]  /*9930*/  MUFU.EX2 R65, R65 ;  /* 0x0000004100417308 */ /* 0x000f220000000800 */
[----:B--2---:R-:W-:Y:S01]  /*9940*/  @!P6 FMUL R26, R26, R26 ;  /* 0x0000001a1a1ae220 */ /* 0x004fe20000400000 */
[----:B------:R-:W-:Y:S01]  /*9950*/  FSETP.GEU.AND P6, PT, R34, -126, PT ;  /* 0xc2fc00002200780b */ /* 0x000fe20003fce000 */
[--C-:B-1----:R-:W-:Y:S01]  /*9960*/  FFMA R141, R90, UR39, -R52.reuse ;  /* 0x000000275a8d7c23 */ /* 0x102fe20008000834 */
[--C-:B------:R-:W-:Y:S01]  /*9970*/  FFMA R90, R98, UR39, -R52.reuse ;  /* 0x00000027625a7c23 */ /* 0x100fe20008000834 */
[--C-:B------:R-:W-:Y:S01]  /*9980*/  FFMA R98, R135, UR39, -R52.reuse ;  /* 0x0000002787627c23 */ /* 0x100fe20008000834 */
[--C-:B------:R-:W-:Y:S01]  /*9990*/  FFMA R103, R106, UR39, -R52.reuse ;  /* 0x000000276a677c23 */ /* 0x100fe20008000834 */
[----:B------:R-:W-:Y:S01]  /*99a0*/  @!P2 FMUL R77, R77, 0.5 ;  /* 0x3f0000004d4da820 */ /* 0x000fe20000400000 */
[----:B------:R-:W1:Y:S01]  /*99b0*/  MUFU.EX2 R67, R140 ;  /* 0x0000008c00437308 */ /* 0x000e620000000800 */
[----:B---3--:R-:W-:Y:S01]  /*99c0*/  @!P4 FMUL R30, R30, R30 ;  /* 0x0000001e1e1ec220 */ /* 0x008fe20000400000 */
[----:B------:R-:W-:Y:S01]  /*99d0*/  FSETP.GEU.AND P4, PT, R42, -126, PT ;  /* 0xc2fc00002a00780b */ /* 0x000fe20003f8e000 */
[--C-:B------:R-:W-:Y:S01]  /*99e0*/  FFMA R106, R119, UR39, -R52.reuse ;  /* 0x00000027776a7c23 */ /* 0x100fe20008000834 */
[--C-:B------:R-:W-:Y:S01]  /*99f0*/  FFMA R51, R110, UR39, -R52.reuse ;  /* 0x000000276e337c23 */ /* 0x100fe20008000834 */
[----:B------:R-:W-:Y:S01]  /*9a00*/  FADD R119, R48, R125 ;  /* 0x0000007d30777221 */ /* 0x000fe20000000000 */
[--C-:B------:R-:W-:Y:S01]  /*9a10*/  FFMA R110, R111, UR39, -R52.reuse ;  /* 0x000000276f6e7c23 */ /* 0x100fe20008000834 */
[----:B------:R-:W-:Y:S01]  /*9a20*/  @!P6 FMUL R34, R34, 0.5 ;  /* 0x3f0000002222e820 */ /* 0x000fe20000400000 */
[----:B------:R-:W2:Y:S01]  /*9a30*/  MUFU.EX2 R77, R77 ;  /* 0x0000004d004d7308 */ /* 0x000ea20000000800 */
[----:B----4-:R-:W-:Y:S01]  /*9a40*/  @!P3 FMUL R65, R65, R65 ;  /* 0x000000414141b220 */ /* 0x010fe20000400000 */
        /* <DEDUP_REMOVED lines=14> */
[----:B------:R-:W1:Y:S01]  /*9b30*/  MUFU.EX2 R42, R42 ;  /* 0x0000002a002a7308 */ /* 0x000e620000000800 */
[----:B--2---:R-:W-:Y:S01]  /*9b40*/  @!P2 FMUL R77, R77, R77 ;  /* 0x0000004d4d4da220 */ /* 0x004fe20000400000 */
[----:B------:R-:W-:Y:S01]  /*9b50*/  FSETP.GEU.AND P2, PT, R144, -126, PT ;  /* 0xc2fc00009000780b */ /* 0x000fe20003f4e000 */
[--C-:B------:R-:W-:Y:S01]  /*9b60*/  FFMA R59, R118, UR39, -R52.reuse ;  /* 0x00000027763b7c23 */ /* 0x100fe20008000834 */
[--C-:B------:R-:W-:Y:S01]  /*9b70*/  FFMA R147, R147, UR39, -R52.reuse ;  /* 0x0000002793937c23 */ /* 0x100fe20008000834 */
[----:B------:R-:W-:-:S02]  /*9b80*/  FFMA R150, R150, UR39, -R52 ;  /* 0x0000002796967c23 */ /* 0x000fc40008000834 */
        /* <DEDUP_REMOVED lines=12> */
[--C-:B---3--:R-:W-:Y:S01]  /*9c50*/  FFMA R64, R130, UR39, -R52.reuse ;  /* 0x0000002782407c23 */ /* 0x108fe20008000834 */
[----:B------:R-:W-:-:S03]  /*9c60*/  FFMA R52, R151, UR39, -R52 ;  /* 0x0000002797347c23 */ /* 0x000fc60008000834 */
[----:B------:R-:W-:Y:S01]  /*9c70*/  @!P4 FMUL R84, R84, 0.5 ;  /* 0x3f0000005454c820 */ /* 0x000fe20000400000 */
[----:B------:R-:W2:Y:S01]  /*9c80*/  MUFU.EX2 R85, R85 ;  /* 0x0000005500557308 */ /* 0x000ea20000000800 */
[----:B----4-:R-:W-:Y:S01]  /*9c90*/  @!P5 FMUL R79, R79, R79 ;  /* 0x0000004f4f4fd220 */ /* 0x010fe20000400000 */
[----:B------:R-:W-:-:S05]  /*9ca0*/  FSETP.GEU.AND P5, PT, R76, -126, PT ;  /* 0xc2fc00004c00780b */ /* 0x000fca0003fae000 */
[----:B------:R-:W-:Y:S01]  /*9cb0*/  @!P3 FMUL R54, R54, 0.5 ;  /* 0x3f0000003636b820 */ /* 0x000fe20000400000 */
[----:B------:R3:W4:Y:S01]  /*9cc0*/  MUFU.EX2 R131, R84 ;  /* 0x0000005400837308 */ /* 0x0007220000000800 */
[----:B-1----:R-:W-:Y:S01]  /*9cd0*/  @!P2 FMUL R86, R86, R86 ;  /* 0x000000565656a220 */ /* 0x002fe20000400000 */
[----:B------:R-:W-:-:S05]  /*9ce0*/  FSETP.GEU.AND P2, PT, R50, -126, PT ;  /* 0xc2fc00003200780b */ /* 0x000fca0003f4e000 */
[----:B------:R-:W-:Y:S01]  /*9cf0*/  @!P5 FMUL R76, R76, 0.5 ;  /* 0x3f0000004c4cd820 */ /* 0x000fe20000400000 */
[----:B------:R1:W5:Y:S01]  /*9d00*/  MUFU.EX2 R140, R54 ;  /* 0x00000036008c7308 */ /* 0x0003620000000800 */
[----:B--2---:R-:W-:Y:S01]  /*9d10*/  @!P6 FMUL R85, R85, R85 ;  /* 0x000000555555e220 */ /* 0x004fe20000400000 */
[----:B------:R-:W-:Y:S01]  /*9d20*/  FSETP.GEU.AND P6, PT, R62, -126, PT ;  /* 0xc2fc00003e00780b */ /* 0x000fe20003fce000 */
[----:B---3--:R-:W-:-:S04]  /*9d30*/  FADD R84, R20, R93 ;  /* 0x0000005d14547221 */ /* 0x008fc80000000000 */
[----:B------:R-:W-:Y:S01]  /*9d40*/  @!P2 FMUL R50, R50, 0.5 ;  /* 0x3f0000003232a820 */ /* 0x000fe20000400000 */
[----:B------:R-:W2:Y:S01]  /*9d50*/  MUFU.EX2 R146, R76 ;  /* 0x0000004c00927308 */ /* 0x000ea20000000800 */
[----:B----4-:R-:W-:Y:S01]  /*9d60*/  @!P4 FMUL R131, R131, R131 ;  /* 0x000000838383c220 */ /* 0x010fe20000400000 */
[----:B------:R-:W-:Y:S01]  /*9d70*/  FSETP.GEU.AND P4, PT, R46, -126, PT ;  /* 0xc2fc00002e00780b */ /* 0x000fe20003f8e000 */
[----:B-1----:R-:W-:Y:S01]  /*9d80*/  FADD R54, R11, R72 ;  /* 0x000000480b367221 */ /* 0x002fe20000000000 */
[----:B------:R-:W-:-:S03]  /*9d90*/  FADD R119, R84, R119 ;  /* 0x0000007754777221 */ /* 0x000fc60000000000 */
[----:B------:R-:W-:Y:S01]  /*9da0*/  @!P6 FMUL R62, R62, 0.5 ;  /* 0x3f0000003e3ee820 */ /* 0x000fe20000400000 */
[----:B------:R1:W3:Y:S01]  /*9db0*/  MUFU.EX2 R139, R50 ;  /* 0x00000032008b7308 */ /* 0x0002e20000000800 */
[----:B-----5:R-:W-:Y:S01]  /*9dc0*/  @!P3 FMUL R140, R140, R140 ;  /* 0x0000008c8c8cb220 */ /* 0x020fe20000400000 */
[----:B------:R-:W-:Y:S01]  /*9dd0*/  FSETP.GEU.AND P3, PT, R66, -126, PT ;  /* 0xc2fc00004200780b */ /* 0x000fe20003f6e000 */
[----:B------:R-:W-:Y:S01]  /*9de0*/  FADD R114, R54, R115 ;  /* 0x0000007336727221 */ /* 0x000fe20000000000 */
[----:B------:R-:W-:Y:S01]  /*9df0*/  FADD R54, R12, R69 ;  /* 0x000000450c367221 */ /* 0x000fe20000000000 */
[----:B------:R-:W-:Y:S02]  /*9e00*/  FADD R115, R29, R112 ;  /* 0x000000701d737221 */ /* 0x000fe40000000000 */
[----:B------:R-:W-:Y:S01]  /*9e10*/  @!P4 FMUL R46, R46, 0.5 ;  /* 0x3f0000002e2ec820 */ /* 0x000fe20000400000 */
[----:B------:R-:W4:Y:S01]  /*9e20*/  MUFU.EX2 R144, R62 ;  /* 0x0000003e00907308 */ /* 0x000f220000000800 */
[----:B--2---:R-:W-:Y:S01]  /*9e30*/  @!P5 FMUL R146, R146, R146 ;  /* 0x000000929292d220 */ /* 0x004fe20000400000 */
[----:B------:R-:W-:Y:S01]  /*9e40*/  FSETP.GEU.AND P5, PT, R70, -126, PT ;  /* 0xc2fc00004600780b */ /* 0x000fe20003fae000 */
[----:B------:R-:W-:Y:S01]  /*9e50*/  FADD R76, R54, R115 ;  /* 0x00000073364c7221 */ /* 0x000fe20000000000 */
[----:B------:R-:W-:Y:S01]  /*9e60*/  FADD R54, R19, R96 ;  /* 0x0000006013367221 */ /* 0x000fe20000000000 */
[----:B------:R-:W-:Y:S01]  /*9e70*/  FADD R115, R45, R128 ;  /* 0x000000802d737221 */ /* 0x000fe20000000000 */
[----:B-1----:R-:W-:Y:S01]  /*9e80*/  FADD R50, R13, R80 ;  /* 0x000000500d327221 */ /* 0x002fe20000000000 */
[----:B------:R-:W-:Y:S01]  /*9e90*/  @!P3 FMUL R66, R66, 0.5 ;  /* 0x3f0000004242b820 */ /* 0x000fe20000400000 */
[----:B------:R1:W2:Y:S01]  /*9ea0*/  MUFU.EX2 R142, R46 ;  /* 0x0000002e008e7308 */ /* 0x0002a20000000800 */
[----:B---3--:R-:W-:Y:S01]  /*9eb0*/  @!P2 FMUL R139, R139, R139 ;  /* 0x0000008b8b8ba220 */ /* 0x008fe20000400000 */
[----:B------:R-:W-:Y:S01]  /*9ec0*/  FSETP.GEU.AND P2, PT, R74, -126, PT ;  /* 0xc2fc00004a00780b */ /* 0x000fe20003f4e000 */
[----:B------:R-:W-:Y:S01]  /*9ed0*/  FADD R115, R54, R115 ;  /* 0x0000007336737221 */ /* 0x000fe20000000000 */
[----:B------:R-:W-:-:S03]  /*9ee0*/  FADD R54, R114, R119 ;  /* 0x0000007772367221 */ /* 0x000fc60000000000 */
[----:B------:R-:W-:Y:S01]  /*9ef0*/  @!P5 FMUL R70, R70, 0.5 ;  /* 0x3f0000004646d820 */ /* 0x000fe20000400000 */
[----:B------:R3:W5:Y:S01]  /*9f00*/  MUFU.EX2 R135, R66 ;  /* 0x0000004200877308 */ /* 0x0007620000000800 */
[----:B----4-:R-:W-:Y:S01]  /*9f10*/  @!P6 FMUL R144, R144, R144 ;  /* 0x000000909090e220 */ /* 0x010fe20000400000 */
[----:B------:R-:W-:Y:S01]  /*9f20*/  FSETP.GEU.AND P6, PT, R31, -126, PT ;  /* 0xc2fc00001f00780b */ /* 0x000fe20003fce000 */
[----:B------:R-:W-:Y:S01]  /*9f30*/  FADD R76, R76, R115 ;  /* 0x000000734c4c7221 */ /* 0x000fe20000000000 */
[----:B------:R-:W-:Y:S01]  /*9f40*/  FADD R115, R33, R116 ;  /* 0x0000007421737221 */ /* 0x000fe20000000000 */
[----:B-1----:R-:W-:Y:S02]  /*9f50*/  FADD R46, R14, R73 ;  /* 0x000000490e2e7221 */ /* 0x002fe40000000000 */
[----:B------:R-:W-:Y:S01]  /*9f60*/  @!P2 FMUL R74, R74, 0.5 ;  /* 0x3f0000004a4aa820 */ /* 0x000fe20000400000 */
[----:B------:R-:W1:Y:S01]  /*9f70*/  MUFU.EX2 R138, R70 ;  /* 0x00000046008a7308 */ /* 0x000e620000000800 */
[----:B--2---:R-:W-:Y:S01]  /*9f80*/  @!P4 FMUL R142, R142, R142 ;  /* 0x0000008e8e8ec220 */ /* 0x004fe20000400000 */
[----:B------:R-:W-:Y:S01]  /*9f90*/  FSETP.GEU.AND P4, PT, R78, -126, PT ;  /* 0xc2fc00004e00780b */ /* 0x000fe20003f8e000 */
[----:B---3--:R-:W-:Y:S01]  /*9fa0*/  FADD R66, R50, R115 ;  /* 0x0000007332427221 */ /* 0x008fe20000000000 */
[----:B------:R-:W-:Y:S01]  /*9fb0*/  FADD R50, R22, R97 ;  /* 0x0000006116327221 */ /* 0x000fe20000000000 */
[----:B------:R-:W-:-:S02]  /*9fc0*/  FADD R115, R49, R132 ;  /* 0x0000008431737221 */ /* 0x000fc40000000000 */
[----:B------:R-:W-:Y:S01]  /*9fd0*/  @!P6 FMUL R31, R31, 0.5 ;  /* 0x3f0000001f1fe820 */ /* 0x000fe20000400000 */
[----:B------:R-:W2:Y:S01]  /*9fe0*/  MUFU.EX2 R134, R74 ;  /* 0x0000004a00867308 */ /* 0x000ea20000000800 */
[----:B-----5:R-:W-:Y:S01]  /*9ff0*/  @!P3 FMUL R135, R135, R135 ;  /* 0x000000878787b220 */ /* 0x020fe20000400000 */
[----:B------:R-:W-:Y:S01]  /*a000*/  FSETP.GEU.AND P3, PT, R35, -126, PT ;  /* 0xc2fc00002300780b */ /* 0x000fe20003f6e000 */
[----:B------:R-:W-:-:S04]  /*a010*/  FADD R115, R50, R115 ;  /* 0x0000007332737221 */ /* 0x000fc80000000000 */
[----:B------:R-:W-:Y:S01]  /*a020*/  @!P4 FMUL R78, R78, 0.5 ;  /* 0x3f0000004e4ec820 */ /* 0x000fe20000400000 */
[----:B------:R-:W3:Y:S01]  /*a030*/  MUFU.EX2 R31, R31 ;  /* 0x0000001f001f7308 */ /* 0x000ee20000000800 */
[----:B-1----:R-:W-:Y:S01]  /*a040*/  @!P5 FMUL R138, R138, R138 ;  /* 0x0000008a8a8ad220 */ /* 0x002fe20000400000 */
[----:B------:R-:W-:Y:S01]  /*a050*/  FSETP.GEU.AND P5, PT, R39, -126, PT ;  /* 0xc2fc00002700780b */ /* 0x000fe20003fae000 */
[----:B------:R-:W-:Y:S01]  /*a060*/  FADD R66, R66, R115 ;  /* 0x0000007342427221 */ /* 0x000fe20000000000 */
[----:B------:R-:W-:-:S03]  /*a070*/  FADD R115, R36, R113 ;  /* 0x0000007124737221 */ /* 0x000fc60000000000 */
[----:B------:R-:W-:Y:S01]  /*a080*/  @!P3 FMUL R35, R35, 0.5 ;  /* 0x3f0000002323b820 */ /* 0x000fe20000400000 */
[----:B------:R-:W1:Y:S01]  /*a090*/  MUFU.EX2 R130, R78 ;  /* 0x0000004e00827308 */ /* 0x000e620000000800 */
[----:B--2---:R-:W-:Y:S01]  /*a0a0*/  @!P2 FMUL R134, R134, R134 ;  /* 0x000000868686a220 */ /* 0x004fe20000400000 */
[----:B------:R-:W-:Y:S01]  /*a0b0*/  FSETP.GEU.AND P2, PT, R83, -126, PT ;  /* 0xc2fc00005300780b */ /* 0x000fe20003f4e000 */
[----:B------:R-:W-:Y:S01]  /*a0c0*/  FADD R50, R46, R115 ;  /* 0x000000732e327221 */ /* 0x000fe20000000000 */
[----:B------:R-:W-:Y:S01]  /*a0d0*/  FADD R46, R21, R100 ;  /* 0x00000064152e7221 */ /* 0x000fe20000000000 */
[----:B------:R-:W-:Y:S02]  /*a0e0*/  FADD R115, R56, R129 ;  /* 0x0000008138737221 */ /* 0x000fe40000000000 */
[----:B------:R-:W-:Y:S01]  /*a0f0*/  @!P5 FMUL R39, R39, 0.5 ;  /* 0x3f0000002727d820 */ /* 0x000fe20000400000 */
[----:B------:R-:W2:Y:S01]  /*a100*/  MUFU.EX2 R127, R35 ;  /* 0x00000023007f7308 */ /* 0x000ea20000000800 */
[----:B---3--:R-:W-:Y:S01]  /*a110*/  @!P6 FMUL R31, R31, R31 ;  /* 0x0000001f1f1fe220 */ /* 0x008fe20000400000 */
[----:B------:R-:W-:Y:S01]  /*a120*/  FSETP.GEU.AND P6, PT, R82, -126, PT ;  /* 0xc2fc00005200780b */ /* 0x000fe20003fce000 */
[----:B------:R-:W-:Y:S01]  /*a130*/  FADD R119, R46, R115 ;  /* 0x000000732e777221 */ /* 0x000fe20000000000 */
[----:B------:R-:W-:Y:S01]  /*a140*/  FADD R46, R15, R88 ;  /* 0x000000580f2e7221 */ /* 0x000fe20000000000 */
[----:B------:R-:W-:-:S02]  /*a150*/  FADD R115, R37, R120 ;  /* 0x0000007825737221 */ /* 0x000fc40000000000 */
        /* <DEDUP_REMOVED lines=8> */
[----:B------:R-:W-:Y:S01]  /*a1e0*/  @!P6 FMUL R82, R82, 0.5 ;  /* 0x3f0000005252e820 */ /* 0x000fe20000400000 */
[----:B------:R1:W4:Y:S01]  /*a1f0*/  MUFU.EX2 R126, R83 ;  /* 0x00000053007e7308 */ /* 0x0003220000000800 */
[----:B--2---:R-:W-:Y:S01]  /*a200*/  @!P3 FMUL R127, R127, R127 ;  /* 0x0000007f7f7fb220 */ /* 0x004fe20000400000 */
[----:B------:R-:W-:Y:S01]  /*a210*/  FSETP.GEU.AND P3, PT, R43, -126, PT ;  /* 0xc2fc00002b00780b */ /* 0x000fe20003f6e000 */
[----:B------:R-:W-:Y:S01]  /*a220*/  FADD R46, R46, R115 ;  /* 0x000000732e2e7221 */ /* 0x000fe20000000000 */
[----:B------:R-:W-:Y:S01]  /*a230*/  FADD R115, R40, R117 ;  /* 0x0000007528737221 */ /* 0x000fe20000000000 */
[----:B------:R-:W-:-:S02]  /*a240*/  FADD R50, R25, R108 ;  /* 0x0000006c19327221 */ /* 0x000fc40000000000 */
[----:B------:R-:W-:Y:S01]  /*a250*/  @!P4 FMUL R141, R141, 0.5 ;  /* 0x3f0000008d8dc820 */ /* 0x000fe20000400000 */
[----:B------:R-:W2:Y:S01]  /*a260*/  MUFU.EX2 R123, R82 ;  /* 0x00000052007b7308 */ /* 0x000ea20000000800 */
[----:B---3--:R-:W-:Y:S01]  /*a270*/  @!P5 FMUL R35, R35, R35 ;  /* 0x000000232323d220 */ /* 0x008fe20000400000 */
[----:B------:R-:W-:Y:S01]  /*a280*/  FSETP.GEU.AND P5, PT, R91, -126, PT ;  /* 0xc2fc00005b00780b */ /* 0x000fe20003fae000 */
[----:B------:R-:W-:Y:S01]  /*a290*/  FADD R151, R151, R46 ;  /* 0x0000002e97977221 */ /* 0x000fe20000000000 */
[----:B------:R-:W-:Y:S01]  /*a2a0*/  FADD R46, R16, R81 ;  /* 0x00000051102e7221 */ /* 0x000fe20000000000 */
[----:B-1----:R-:W-:Y:S02]  /*a2b0*/  FADD R83, R44, R121 ;  /* 0x000000792c537221 */ /* 0x002fe40000000000 */
[----:B------:R-:W-:Y:S01]  /*a2c0*/  @!P3 FMUL R43, R43, 0.5 ;  /* 0x3f0000002b2bb820 */ /* 0x000fe20000400000 */
[----:B------:R-:W1:Y:S01]  /*a2d0*/  MUFU.EX2 R122, R141 ;  /* 0x0000008d007a7308 */ /* 0x000e620000000800 */
[----:B----4-:R-:W-:Y:S01]  /*a2e0*/  @!P2 FMUL R126, R126, R126 ;  /* 0x0000007e7e7ea220 */ /* 0x010fe20000400000 */
[----:B------:R-:W-:Y:S01]  /*a2f0*/  FSETP.GEU.AND P2, PT, R95, -126, PT ;  /* 0xc2fc00005f00780b */ /* 0x000fe20003f4e000 */
[----:B------:R-:W-:Y:S01]  /*a300*/  FADD R115, R46, R115 ;  /* 0x000000732e737221 */ /* 0x000fe20000000000 */
[----:B------:R-:W-:Y:S01]  /*a310*/  FADD R46, R60, R133 ;  /* 0x000000853c2e7221 */ /* 0x000fe20000000000 */
[----:B------:R-:W-:-:S02]  /*a320*/  FADD R54, R54, R151 ;  /* 0x0000009736367221 */ /* 0x000fc40000000000 */
[----:B------:R-:W-:Y:S01]  /*a330*/  @!P5 FMUL R91, R91, 0.5 ;  /* 0x3f0000005b5bd820 */ /* 0x000fe20000400000 */
[----:B------:R3:W4:Y:S01]  /*a340*/  MUFU.EX2 R39, R43 ;  /* 0x0000002b00277308 */ /* 0x0007220000000800 */
[----:B--2---:R-:W-:Y:S01]  /*a350*/  @!P6 FMUL R123, R123, R123 ;  /* 0x0000007b7b7be220 */ /* 0x004fe20000400000 */
[----:B------:R-:W-:-:S05]  /*a360*/  FSETP.GEU.AND P6, PT, R94, -126, PT ;  /* 0xc2fc00005e00780b */ /* 0x000fca0003fce000 */
[----:B------:R-:W-:Y:S01]  /*a370*/  @!P2 FMUL R95, R95, 0.5 ;  /* 0x3f0000005f5fa820 */ /* 0x000fe20000400000 */
[----:B------:R-:W2:Y:S01]  /*a380*/  MUFU.EX2 R119, R91 ;  /* 0x0000005b00777308 */ /* 0x000ea20000000800 */
[----:B-1----:R-:W-:Y:S01]  /*a390*/  @!P4 FMUL R122, R122, R122 ;  /* 0x0000007a7a7ac220 */ /* 0x002fe20000400000 */
[----:B------:R-:W-:Y:S01]  /*a3a0*/  FSETP.GEU.AND P4, PT, R71, -126, PT ;  /* 0xc2fc00004700780b */ /* 0x000fe20003f8e000 */
[----:B---3--:R-:W-:-:S04]  /*a3b0*/  FADD R43, R24, R101 ;  /* 0x00000065182b7221 */ /* 0x008fc80000000000 */
[----:B------:R-:W-:Y:S01]  /*a3c0*/  FADD R46, R43, R46 ;  /* 0x0000002e2b2e7221 */ /* 0x000fe20000000000 */
[----:B------:R-:W1:Y:S01]  /*a3d0*/  MUFU.EX2 R118, R95 ;  /* 0x0000005f00767308 */ /* 0x000e620000000800 */
[----:B----4-:R-:W-:Y:S01]  /*a3e0*/  @!P3 FMUL R39, R39, R39 ;  /* 0x000000272727b220 */ /* 0x010fe20000400000 */
[----:B------:R-:W-:Y:S01]  /*a3f0*/  @!P6 FMUL R94, R94, 0.5 ;  /* 0x3f0000005e5ee820 */ /* 0x000fe20000400000 */
[----:B------:R-:W-:Y:S01]  /*a400*/  FADD R141, R115, R46 ;  /* 0x0000002e738d7221 */ /* 0x000fe20000000000 */
[----:B------:R-:W-:Y:S01]  /*a410*/  FSETP.GEU.AND P3, PT, R90, -126, PT ;  /* 0xc2fc00005a00780b */ /* 0x000fe20003f6e000 */
[----:B------:R-:W-:Y:S02]  /*a420*/  FADD R46, R17, R92 ;  /* 0x0000005c112e7221 */ /* 0x000fe40000000000 */
[----:B------:R-:W-:Y:S01]  /*a430*/  @!P4 FMUL R71, R71, 0.5 ;  /* 0x3f0000004747c820 */ /* 0x000fe20000400000 */
[----:B------:R-:W3:Y:S01]  /*a440*/  MUFU.EX2 R43, R94 ;  /* 0x0000005e002b7308 */ /* 0x000ee20000000800 */
[----:B--2---:R-:W-:Y:S01]  /*a450*/  @!P5 FMUL R119, R119, R119 ;  /* 0x000000777777d220 */ /* 0x004fe20000400000 */
[----:B------:R-:W-:Y:S01]  /*a460*/  FSETP.GEU.AND P5, PT, R111, -126, PT ;  /* 0xc2fc00006f00780b */ /* 0x000fe20003fae000 */
[----:B------:R-:W-:Y:S01]  /*a470*/  FADD R237, R46, R83 ;  /* 0x000000532eed7221 */ /* 0x000fe20000000000 */
[----:B------:R-:W-:Y:S01]  /*a480*/  FADD R83, R68, R137 ;  /* 0x0000008944537221 */ /* 0x000fe20000000000 */
[----:B------:R-:W-:-:S03]  /*a490*/  FADD R141, R76, R141 ;  /* 0x0000008d4c8d7221 */ /* 0x000fc60000000000 */
[----:B------:R2:W4:Y:S01]  /*a4a0*/  MUFU.EX2 R115, R71 ;  /* 0x0000004700737308 */ /* 0x0005220000000800 */
[----:B-1----:R-:W-:Y:S01]  /*a4b0*/  @!P2 FMUL R118, R118, R118 ;  /* 0x000000767676a220 */ /* 0x002fe20000400000 */
[----:B------:R-:W-:Y:S01]  /*a4c0*/  FSETP.GEU.AND P2, PT, R235, -126, PT ;  /* 0xc2fc0000eb00780b */ /* 0x000fe20003f4e000 */
[----:B------:R-:W-:Y:S01]  /*a4d0*/  @!P3 FMUL R90, R90, 0.5 ;  /* 0x3f0000005a5ab820 */ /* 0x000fe20000400000 */
[----:B------:R-:W-:Y:S01]  /*a4e0*/  FADD R70, R50, R83 ;  /* 0x0000005332467221 */ /* 0x000fe20000000000 */
[----:B------:R-:W-:Y:S01]  /*a4f0*/  FADD R50, R18, R89 ;  /* 0x0000005912327221 */ /* 0x000fe20000000000 */
[----:B------:R-:W-:Y:S01]  /*a500*/  FADD R83, R41, R124 ;  /* 0x0000007c29537221 */ /* 0x000fe20000000000 */
[----:B------:R-:W-:Y:S01]  /*a510*/  @!P5 FMUL R111, R111, 0.5 ;  /* 0x3f0000006f6fd820 */ /* 0x000fe20000400000 */
[----:B------:R-:W1:Y:S01]  /*a520*/  MUFU.EX2 R46, R90 ;  /* 0x0000005a002e7308 */ /* 0x000e620000000800 */
[----:B---3--:R-:W-:Y:S01]  /*a530*/  @!P6 FMUL R43, R43, R43 ;  /* 0x0000002b2b2be220 */ /* 0x008fe20000400000 */
[----:B------:R-:W-:Y:S01]  /*a540*/  FSETP.GEU.AND P6, PT, R103, -126, PT ;  /* 0xc2fc00006700780b */ /* 0x000fe20003fce000 */
[----:B------:R-:W-:Y:S01]  /*a550*/  FADD R83, R50, R83 ;  /* 0x0000005332537221 */ /* 0x000fe20000000000 */
[----:B------:R-:W-:Y:S01]  /*a560*/  FADD R50, R28, R105 ;  /* 0x000000691c327221 */ /* 0x000fe20000000000 */
[----:B--2---:R-:W-:Y:S01]  /*a570*/  FADD R71, R61, R8 ;  /* 0x000000083d477221 */ /* 0x004fe20000000000 */
[----:B------:R-:W-:Y:S01]  /*a580*/  FADD R237, R237, R70 ;  /* 0x00000046eded7221 */ /* 0x000fe20000000000 */
[----:B------:R-:W-:Y:S01]  /*a590*/  @!P2 FMUL R235, R235, 0.5 ;  /* 0x3f000000ebeba820 */ /* 0x000fe20000400000 */
[----:B------:R-:W2:Y:S01]  /*a5a0*/  MUFU.EX2 R62, R111 ;  /* 0x0000006f003e7308 */ /* 0x000ea20000000800 */
[----:B----4-:R-:W-:Y:S01]  /*a5b0*/  @!P4 FMUL R115, R115, R115 ;  /* 0x000000737373c220 */ /* 0x010fe20000400000 */
        /* <DEDUP_REMOVED lines=9> */
[----:B------:R-:W-:Y:S01]  /*a650*/  FADD R84, R83, R84 ;  /* 0x0000005453547221 */ /* 0x000fe20000000000 */
[----:B------:R-:W-:Y:S01]  /*a660*/  FADD R54, R54, R237 ;  /* 0x000000ed36367221 */ /* 0x000fe20000000000 */
[----:B------:R-:W-:-:S02]  /*a670*/  F2FP.BF16.F32.PACK_AB R66, R18, R17 ;  /* 0x000000111242723e */ /* 0x000fc400000010ff */
[----:B------:R-:W-:Y:S01]  /*a680*/  @!P4 FMUL R63, R63, 0.5 ;  /* 0x3f0000003f3fc820 */ /* 0x000fe20000400000 */
[----:B------:R-:W1:Y:S01]  /*a690*/  MUFU.EX2 R50, R103 ;  /* 0x0000006700327308 */ /* 0x000e620000000800 */
[----:B--2---:R-:W-:Y:S01]  /*a6a0*/  @!P5 FMUL R62, R62, R62 ;  /* 0x0000003e3e3ed220 */ /* 0x004fe20000400000 */
[----:B------:R-:W-:Y:S01]  /*a6b0*/  FSETP.GEU.AND P5, PT, R149, -126, PT ;  /* 0xc2fc00009500780b */ /* 0x000fe20003fae000 */
[----:B------:R-:W-:Y:S01]  /*a6c0*/  FADD R78, R78, R84 ;  /* 0x000000544e4e7221 */ /* 0x000fe20000000000 */
[----:B------:R-:W-:Y:S01]  /*a6d0*/  F2FP.BF16.F32.PACK_AB R84, R24, R23 ;  /* 0x000000171854723e */ /* 0x000fe200000010ff */
        /* <DEDUP_REMOVED lines=15> */
[----:B------:R-:W-:Y:S01]  /*a7d0*/  F2FP.BF16.F32.PACK_AB R45, R115, R46 ;  /* 0x0000002e732d723e */ /* 0x000fe200000010ff */
[----:B------:R-:W-:Y:S01]  /*a7e0*/  FADD R70, R77, R50 ;  /* 0x000000324d467221 */ /* 0x000fe20000000000 */
[----:B------:R-:W-:Y:S01]  /*a7f0*/  F2FP.BF16.F32.PACK_AB R77, R38, R77 ;  /* 0x0000004d264d723e */ /* 0x000fe200000010ff */
[----:B------:R-:W-:Y:S01]  /*a800*/  @!P2 FMUL R148, R148, 0.5 ;  /* 0x3f0000009494a820 */ /* 0x000fe20000400000 */
[----:B------:R1:W4:Y:S01]  /*a810*/  MUFU.EX2 R103, R149 ;  /* 0x0000009500677308 */ /* 0x0003220000000800 */
[----:B--2---:R-:W-:Y:S01]  /*a820*/  @!P4 FMUL R111, R111, R111 ;  /* 0x0000006f6f6fc220 */ /* 0x004fe20000400000 */
[----:B------:R-:W-:Y:S01]  /*a830*/  FSETP.GEU.AND P4, PT, R51, -126, PT ;  /* 0xc2fc00003300780b */ /* 0x000fe20003f8e000 */
[----:B------:R-:W-:Y:S01]  /*a840*/  FADD R71, R70, R71 ;  /* 0x0000004746477221 */ /* 0x000fe20000000000 */
[----:B------:R-:W-:-:S02]  /*a850*/  F2FP.BF16.F32.PACK_AB R48, R96, R93 ;  /* 0x0000005d6030723e */ /* 0x000fc400000010ff */
[----:B------:R-:W-:Y:S01]  /*a860*/  F2FP.BF16.F32.PACK_AB R78, R21, R22 ;  /* 0x00000016154e723e */ /* 0x000fe200000010ff */
[----:B------:R-:W-:Y:S01]  /*a870*/  @!P6 FMUL R234, R234, 0.5 ;  /* 0x3f000000eaeae820 */ /* 0x000fe20000400000 */
[----:B------:R-:W2:Y:S01]  /*a880*/  MUFU.EX2 R63, R148 ;  /* 0x00000094003f7308 */ /* 0x000ea20000000800 */
[----:B---3--:R-:W-:Y:S01]  /*a890*/  @!P3 FMUL R114, R114, R114 ;  /* 0x000000727272b220 */ /* 0x008fe20000400000 */
[----:B------:R-:W-:Y:S01]  /*a8a0*/  FSETP.GEU.AND P3, PT, R145, -126, PT ;  /* 0xc2fc00009100780b */ /* 0x000fe20003f6e000 */
[----:B-1----:R-:W-:Y:S01]  /*a8b0*/  FADD R149, R10, R119 ;  /* 0x000000770a957221 */ /* 0x002fe20000000000 */
[----:B------:R-:W-:Y:S01]  /*a8c0*/  FADD R235, R74, R71 ;  /* 0x000000474aeb7221 */ /* 0x000fe20000000000 */
[----:B------:R-:W-:Y:S02]  /*a8d0*/  F2FP.BF16.F32.PACK_AB R29, R142, R135 ;  /* 0x000000878e1d723e */ /* 0x000fe400000010ff */
[----:B------:R-:W-:Y:S01]  /*a8e0*/  @!P4 FMUL R51, R51, 0.5 ;  /* 0x3f0000003333c820 */ /* 0x000fe20000400000 */
[----:B------:R-:W1:Y:S01]  /*a8f0*/  MUFU.EX2 R94, R234 ;  /* 0x000000ea005e7308 */ /* 0x000e620000000800 */
[----:B----4-:R-:W-:Y:S01]  /*a900*/  @!P5 FMUL R103, R103, R103 ;  /* 0x000000676767d220 */ /* 0x010fe20000400000 */
[----:B------:R-:W-:-:S03]  /*a910*/  FSETP.GEU.AND P5, PT, R233, -126, PT ;  /* 0xc2fc0000e900780b */ /* 0x000fc60003fae000 */
[----:B------:R-:W-:Y:S02]  /*a920*/  FADD R70, R146, R103 ;  /* 0x0000006792467221 */ /* 0x000fe40000000000 */
[----:B------:R-:W-:Y:S01]  /*a930*/  @!P3 FMUL R145, R145, 0.5 ;  /* 0x3f0000009191b820 */ /* 0x000fe20000400000 */
[----:B------:R-:W3:Y:S01]  /*a940*/  MUFU.EX2 R51, R51 ;  /* 0x0000003300337308 */ /* 0x000ee20000000800 */
[----:B--2---:R-:W-:Y:S01]  /*a950*/  @!P2 FMUL R63, R63, R63 ;  /* 0x0000003f3f3fa220 */ /* 0x004fe20000400000 */
[----:B------:R-:W-:Y:S01]  /*a960*/  FSETP.GEU.AND P2, PT, R110, -126, PT ;  /* 0xc2fc00006e00780b */ /* 0x000fe20003f4e000 */
[----:B------:R-:W-:Y:S01]  /*a970*/  FADD R149, R149, R70 ;  /* 0x0000004695957221 */ /* 0x000fe20000000000 */
[----:B------:R-:W-:Y:S01]  /*a980*/  FADD R70, R38, R111 ;  /* 0x0000006f26467221 */ /* 0x000fe20000000000 */
[----:B------:R-:W-:Y:S02]  /*a990*/  F2FP.BF16.F32.PACK_AB R38, R61, R68 ;  /* 0x000000443d26723e */ /* 0x000fe400000010ff */
[----:B------:R-:W-:Y:S01]  /*a9a0*/  @!P5 FMUL R233, R233, 0.5 ;  /* 0x3f000000e9e9d820 */ /* 0x000fe20000400000 */
[----:B------:R-:W2:Y:S01]  /*a9b0*/  MUFU.EX2 R102, R145 ;  /* 0x0000009100667308 */ /* 0x000ea20000000800 */
[----:B-1----:R-:W-:Y:S01]  /*a9c0*/  @!P6 FMUL R94, R94, R94 ;  /* 0x0000005e5e5ee220 */ /* 0x002fe20000400000 */
[----:B------:R-:W-:-:S02]  /*a9d0*/  FSETP.GEU.AND P6, PT, R47, -126, PT ;  /* 0xc2fc00002f00780b */ /* 0x000fc40003fce000 */
[----:B------:R-:W-:Y:S01]  /*a9e0*/  F2FP.BF16.F32.PACK_AB R61, R103, R62 ;  /* 0x0000003e673d723e */ /* 0x000fe200000010ff */
[----:B------:R-:W-:Y:S01]  /*a9f0*/  FADD R71, R127, R94 ;  /* 0x0000005e7f477221 */ /* 0x000fe20000000000 */
[----:B------:R-:W-:Y:S01]  /*aa00*/  F2FP.BF16.F32.PACK_AB R93, R94, R91 ;  /* 0x0000005b5e5d723e */ /* 0x000fe200000010ff */
[----:B------:R-:W-:Y:S01]  /*aa10*/  @!P2 FMUL R110, R110, 0.5 ;  /* 0x3f0000006e6ea820 */ /* 0x000fe20000400000 */
[----:B------:R1:W4:Y:S01]  /*aa20*/  MUFU.EX2 R95, R233 ;  /* 0x000000e9005f7308 */ /* 0x0003220000000800 */
        /* <DEDUP_REMOVED lines=8> */
[----:B--2---:R-:W-:Y:S01]  /*aab0*/  @!P3 FMUL R102, R102, R102 ;  /* 0x000000666666b220 */ /* 0x004fe20000400000 */
[----:B------:R-:W-:Y:S01]  /*aac0*/  FSETP.GEU.AND P3, PT, R64, -126, PT ;  /* 0xc2fc00004000780b */ /* 0x000fe20003f6e000 */
[----:B------:R-:W-:Y:S01]  /*aad0*/  FADD R74, R70, R71 ;  /* 0x00000047464a7221 */ /* 0x000fe20000000000 */
[----:B------:R-:W-:Y:S01]  /*aae0*/  FADD R70, R42, R51 ;  /* 0x000000332a467221 */ /* 0x000fe20000000000 */
[----:B------:R-:W-:Y:S01]  /*aaf0*/  FADD R149, R149, R82 ;  /* 0x0000005295957221 */ /* 0x000fe20000000000 */
[----:B-1----:R-:W-:Y:S01]  /*ab00*/  FADD R233, R30, R115 ;  /* 0x000000731ee97221 */ /* 0x002fe20000000000 */
[----:B------:R-:W-:Y:S01]  /*ab10*/  @!P4 FMUL R232, R232, 0.5 ;  /* 0x3f000000e8e8c820 */ /* 0x000fe20000400000 */
[----:B------:R-:W1:Y:S01]  /*ab20*/  MUFU.EX2 R47, R47 ;  /* 0x0000002f002f7308 */ /* 0x000e620000000800 */
[----:B----4-:R-:W-:Y:S01]  /*ab30*/  @!P5 FMUL R95, R95, R95 ;  /* 0x0000005f5f5fd220 */ /* 0x010fe20000400000 */
[----:B------:R-:W-:-:S02]  /*ab40*/  FSETP.GEU.AND P5, PT, R58, -126, PT ;  /* 0xc2fc00003a00780b */ /* 0x000fc40003fae000 */
[----:B------:R-:W-:Y:S01]  /*ab50*/  F2FP.BF16.F32.PACK_AB R62, R113, R116 ;  /* 0x00000074713e723e */ /* 0x000fe200000010ff */
[----:B------:R-:W-:Y:S01]  /*ab60*/  FADD R71, R130, R95 ;  /* 0x0000005f82477221 */ /* 0x000fe20000000000 */
[----:B------:R-:W-:Y:S01]  /*ab70*/  F2FP.BF16.F32.PACK_AB R63, R102, R63 ;  /* 0x0000003f663f723e */ /* 0x000fe200000010ff */
[----:B------:R-:W-:Y:S01]  /*ab80*/  @!P3 FMUL R64, R64, 0.5 ;  /* 0x3f0000004040b820 */ /* 0x000fe20000400000 */
[----:B------:R-:W2:Y:S01]  /*ab90*/  MUFU.EX2 R90, R232 ;  /* 0x000000e8005a7308 */ /* 0x000ea20000000800 */
[----:B------:R-:W-:Y:S01]  /*aba0*/  FADD R71, R70, R71 ;  /* 0x0000004746477221 */ /* 0x000fe20000000000 */
[----:B---3--:R-:W-:Y:S01]  /*abb0*/  @!P2 FMUL R110, R110, R110 ;  /* 0x0000006e6e6ea220 */ /* 0x008fe20000400000 */
[----:B------:R-:W-:Y:S01]  /*abc0*/  FSETP.GEU.AND P2, PT, R143, -126, PT ;  /* 0xc2fc00008f00780b */ /* 0x000fe20003f4e000 */
[----:B------:R-:W-:Y:S01]  /*abd0*/  FADD R70, R27, R118 ;  /* 0x000000761b467221 */ /* 0x000fe20000000000 */
[----:B------:R-:W-:Y:S01]  /*abe0*/  FADD R145, R74, R71 ;  /* 0x000000474a917221 */ /* 0x000fe20000000000 */
[----:B------:R-:W-:Y:S01]  /*abf0*/  FADD R71, R139, R102 ;  /* 0x000000668b477221 */ /* 0x000fe20000000000 */
[----:B------:R-:W-:Y:S01]  /*ac00*/  @!P5 FMUL R58, R58, 0.5 ;  /* 0x3f0000003a3ad820 */ /* 0x000fe20000400000 */
[----:B------:R3:W4:Y:S01]  /*ac10*/  MUFU.EX2 R74, R64 ;  /* 0x00000040004a7308 */ /* 0x0007220000000800 */
[----:B-1----:R-:W-:Y:S01]  /*ac20*/  @!P6 FMUL R47, R47, R47 ;  /* 0x0000002f2f2fe220 */ /* 0x002fe20000400000 */
[----:B------:R-:W-:Y:S01]  /*ac30*/  FADD R82, R70, R71 ;  /* 0x0000004746527221 */ /* 0x000fe20000000000 */
[----:B------:R-:W-:Y:S01]  /*ac40*/  FADD R70, R79, R110 ;  /* 0x0000006e4f467221 */ /* 0x000fe20000000000 */
[----:B------:R-:W-:-:S02]  /*ac50*/  FSETP.GEU.AND P6, PT, R107, -126, PT ;  /* 0xc2fc00006b00780b */ /* 0x000fc40003fce000 */
[----:B------:R-:W-:Y:S02]  /*ac60*/  F2FP.BF16.F32.PACK_AB R79, R79, R42 ;  /* 0x0000002a4f4f723e */ /* 0x000fe400000010ff */
[----:B------:R-:W-:Y:S01]  /*ac70*/  @!P2 FMUL R143, R143, 0.5 ;  /* 0x3f0000008f8fa820 */ /* 0x000fe20000400000 */
[----:B--2---:R-:W-:Y:S01]  /*ac80*/  @!P4 FMUL R90, R90, R90 ;  /* 0x0000005a5a5ac220 */ /* 0x004fe20000400000 */
[----:B------:R-:W-:Y:S01]  /*ac90*/  FSETP.GEU.AND P4, PT, R99, -126, PT ;  /* 0xc2fc00006300780b */ /* 0x000fe20003f8e000 */
[----:B------:R-:W1:Y:S01]  /*aca0*/  MUFU.EX2 R58, R58 ;  /* 0x0000003a003a7308 */ /* 0x000e620000000800 */
[----:B---3--:R-:W-:Y:S01]  /*acb0*/  FADD R64, R65, R46 ;  /* 0x0000002e41407221 */ /* 0x008fe20000000000 */
[----:B------:R-:W-:Y:S01]  /*acc0*/  FADD R71, R35, R90 ;  /* 0x0000005a23477221 */ /* 0x000fe20000000000 */
[----:B------:R-:W-:Y:S02]  /*acd0*/  F2FP.BF16.F32.PACK_AB R65, R30, R65 ;  /* 0x000000411e41723e */ /* 0x000fe400000010ff */
[----:B------:R-:W-:Y:S01]  /*ace0*/  F2FP.BF16.F32.PACK_AB R30, R41, R44 ;  /* 0x0000002c291e723e */ /* 0x000fe200000010ff */
[----:B------:R-:W-:Y:S01]  /*acf0*/  FADD R71, R70, R71 ;  /* 0x0000004746477221 */ /* 0x000fe20000000000 */
[----:B----4-:R-:W-:Y:S01]  /*ad00*/  @!P3 FMUL R74, R74, R74 ;  /* 0x0000004a4a4ab220 */ /* 0x010fe20000400000 */
[----:B------:R-:W-:Y:S01]  /*ad10*/  FSETP.GEU.AND P3, PT, R147, -126, PT ;  /* 0xc2fc00009300780b */ /* 0x000fe20003f6e000 */
[----:B------:R-:W-:Y:S01]  /*ad20*/  @!P6 FMUL R107, R107, 0.5 ;  /* 0x3f0000006b6be820 */ /* 0x000fe20000400000 */
[----:B------:R-:W-:Y:S01]  /*ad30*/  FADD R232, R82, R71 ;  /* 0x0000004752e87221 */ /* 0x000fe20000000000 */
[----:B------:R-:W-:Y:S01]  /*ad40*/  FADD R71, R135, R74 ;  /* 0x0000004a87477221 */ /* 0x000fe20000000000 */
[----:B------:R-:W2:Y:S01]  /*ad50*/  MUFU.EX2 R82, R143 ;  /* 0x0000008f00527308 */ /* 0x000ea20000000800 */
[----:B------:R-:W-:Y:S01]  /*ad60*/  @!P4 FMUL R99, R99, 0.5 ;  /* 0x3f0000006363c820 */ /* 0x000fe20000400000 */
[----:B------:R-:W-:Y:S01]  /*ad70*/  F2FP.BF16.F32.PACK_AB R42, R73, R80 ;  /* 0x00000050492a723e */ /* 0x000fe200000010ff */
[----:B------:R-:W-:Y:S01]  /*ad80*/  FADD R64, R64, R71 ;  /* 0x0000004740407221 */ /* 0x000fe20000000000 */
[----:B------:R-:W-:Y:S01]  /*ad90*/  F2FP.BF16.F32.PACK_AB R44, R81, R88 ;  /* 0x00000058512c723e */ /* 0x000fe200000010ff */
[----:B-1----:R-:W-:Y:S01]  /*ada0*/  @!P5 FMUL R58, R58, R58 ;  /* 0x0000003a3a3ad220 */ /* 0x002fe20000400000 */
[----:B------:R-:W-:-:S02]  /*adb0*/  FSETP.GEU.AND P5, PT, R59, -126, PT ;  /* 0xc2fc00003b00780b */ /* 0x000fc40003fae000 */
[----:B------:R-:W1:Y:S01]  /*adc0*/  MUFU.EX2 R107, R107 ;  /* 0x0000006b006b7308 */ /* 0x000e620000000800 */
[----:B------:R-:W-:Y:S01]  /*add0*/  @!P3 FMUL R147, R147, 0.5 ;  /* 0x3f0000009393b820 */ /* 0x000fe20000400000 */
[----:B------:R-:W-:Y:S01]  /*ade0*/  FADD R83, R85, R58 ;  /* 0x0000003a55537221 */ /* 0x000fe20000000000 */
[----:B------:R-:W-:Y:S02]  /*adf0*/  F2FP.BF16.F32.PACK_AB R85, R86, R85 ;  /* 0x000000555655723e */ /* 0x000fe400000010ff */
[----:B------:R-:W-:Y:S02]  /*ae00*/  F2FP.BF16.F32.PACK_AB R46, R89, R92 ;  /* 0x0000005c592e723e */ /* 0x000fe400000010ff */
[----:B------:R-:W-:Y:S01]  /*ae10*/  F2FP.BF16.F32.PACK_AB R35, R35, R130 ;  /* 0x000000822323723e */ /* 0x000fe200000010ff */
[----:B------:R-:W3:Y:S01]  /*ae20*/  MUFU.EX2 R99, R99 ;  /* 0x0000006300637308 */ /* 0x000ee20000000800 */
[----:B--2---:R-:W-:Y:S01]  /*ae30*/  @!P2 FMUL R82, R82, R82 ;  /* 0x000000525252a220 */ /* 0x004fe20000400000 */
[----:B------:R-:W-:Y:S01]  /*ae40*/  FSETP.GEU.AND P2, PT, R75, -126, PT ;  /* 0xc2fc00004b00780b */ /* 0x000fe20003f4e000 */
[----:B------:R-:W-:Y:S01]  /*ae50*/  @!P5 FMUL R59, R59, 0.5 ;  /* 0x3f0000003b3bd820 */ /* 0x000fe20000400000 */
[----:B------:R-:W-:Y:S01]  /*ae60*/  F2FP.BF16.F32.PACK_AB R41, R119, R122 ;  /* 0x0000007a7729723e */ /* 0x000fe200000010ff */
[----:B------:R-:W-:Y:S01]  /*ae70*/  FADD R70, R123, R82 ;  /* 0x000000527b467221 */ /* 0x000fe20000000000 */
[----:B------:R-:W-:-:S02]  /*ae80*/  F2FP.BF16.F32.PACK_AB R51, R110, R51 ;  /* 0x000000336e33723e */ /* 0x000fc400000010ff */
[----:B------:R-:W2:Y:S01]  /*ae90*/  MUFU.EX2 R71, R147 ;  /* 0x0000009300477308 */ /* 0x000ea20000000800 */
[----:B-1----:R-:W-:Y:S01]  /*aea0*/  @!P6 FMUL R107, R107, R107 ;  /* 0x0000006b6b6be220 */ /* 0x002fe20000400000 */
[----:B------:R-:W-:Y:S01]  /*aeb0*/  FSETP.GEU.AND P6, PT, R150, -126, PT ;  /* 0xc2fc00009600780b */ /* 0x000fe20003fce000 */
[----:B------:R-:W-:Y:S01]  /*aec0*/  FADD R83, R83, R70 ;  /* 0x0000004653537221 */ /* 0x000fe20000000000 */
[----:B------:R-:W-:Y:S01]  /*aed0*/  F2FP.BF16.F32.PACK_AB R92, R128, R125 ;  /* 0x0000007d805c723e */ /* 0x000fe200000010ff */
[----:B------:R-:W-:Y:S01]  /*aee0*/  FADD R143, R86, R107 ;  /* 0x0000006b568f7221 */ /* 0x000fe20000000000 */
[----:B------:R-:W-:Y:S01]  /*aef0*/  F2FP.BF16.F32.PACK_AB R86, R28, R25 ;  /* 0x000000191c56723e */ /* 0x000fe200000010ff */
[----:B------:R-:W-:Y:S01]  /*af00*/  @!P2 FMUL R75, R75, 0.5 ;  /* 0x3f0000004b4ba820 */ /* 0x000fe20000400000 */
[----:B------:R-:W1:Y:S01]  /*af10*/  MUFU.EX2 R59, R59 ;  /* 0x0000003b003b7308 */ /* 0x000e620000000800 */
[----:B---3--:R-:W-:Y:S01]  /*af20*/  @!P4 FMUL R99, R99, R99 ;  /* 0x000000636363c220 */ /* 0x008fe20000400000 */
[----:B------:R-:W-:Y:S01]  /*af30*/  FSETP.GEU.AND P4, PT, R55, -126, PT ;  /* 0xc2fc00003700780b */ /* 0x000fe20003f8e000 */
[----:B------:R-:W-:Y:S01]  /*af40*/  FADD R64, R64, R83 ;  /* 0x0000005340407221 */ /* 0x000fe20000000000 */
[----:B------:R-:W-:Y:S01]  /*af50*/  F2FP.BF16.F32.PACK_AB R28, R40, R37 ;  /* 0x00000025281c723e */ /* 0x000fe200000010ff */
        /* <DEDUP_REMOVED lines=9> */
[----:B------:R-:W-:Y:S01]  /*aff0*/  F2FP.BF16.F32.PACK_AB R73, R99, R74 ;  /* 0x0000004a6349723e */ /* 0x000fe200000010ff */
[----:B------:R-:W-:Y:S01]  /*b000*/  @!P4 FMUL R55, R55, 0.5 ;  /* 0x3f0000003737c820 */ /* 0x000fe20000400000 */
[----:B------:R2:W4:Y:S01]  /*b010*/  MUFU.EX2 R70, R150 ;  /* 0x0000009600467308 */ /* 0x0005220000000800 */
[----:B------:R-:W-:Y:S01]  /*b020*/  FADD R234, R143, R148 ;  /* 0x000000948fea7221 */ /* 0x000fe20000000000 */
[----:B-1----:R-:W-:Y:S01]  /*b030*/  @!P5 FMUL R59, R59, R59 ;  /* 0x0000003b3b3bd220 */ /* 0x002fe20000400000 */
[----:B------:R-:W-:-:S02]  /*b040*/  FSETP.GEU.AND P5, PT, R87, -126, PT ;  /* 0xc2fc00005700780b */ /* 0x000fc40003fae000 */
[----:B------:R-:W-:Y:S02]  /*b050*/  F2FP.BF16.F32.PACK_AB R81, R71, R82 ;  /* 0x000000524751723e */ /* 0x000fe400000010ff */
[----:B------:R-:W-:Y:S01]  /*b060*/  @!P3 FMUL R98, R98, 0.5 ;  /* 0x3f0000006262b820 */ /* 0x000fe20000400000 */
[----:B------:R1:W5:Y:S01]  /*b070*/  MUFU.EX2 R143, R55 ;  /* 0x00000037008f7308 */ /* 0x0003620000000800 */
[----:B---3--:R-:W-:Y:S01]  /*b080*/  @!P2 FMUL R75, R75, R75 ;  /* 0x0000004b4b4ba220 */ /* 0x008fe20000400000 */
[----:B------:R-:W-:Y:S01]  /*b090*/  FSETP.GEU.AND P2, PT, R106, -126, PT ;  /* 0xc2fc00006a00780b */ /* 0x000fe20003f4e000 */
[----:B--2---:R-:W-:Y:S01]  /*b0a0*/  FADD R150, R233, R234 ;  /* 0x000000eae9967221 */ /* 0x004fe20000000000 */
[----:B------:R-:W-:Y:S01]  /*b0b0*/  F2FP.BF16.F32.PACK_AB R25, R146, R131 ;  /* 0x000000839219723e */ /* 0x000fe200000010ff */
[----:B------:R-:W-:Y:S01]  /*b0c0*/  FADD R234, R138, R75 ;  /* 0x0000004b8aea7221 */ /* 0x000fe20000000000 */
[----:B------:R-:W-:Y:S01]  /*b0d0*/  F2FP.BF16.F32.PACK_AB R37, R126, R123 ;  /* 0x0000007b7e25723e */ /* 0x000fe200000010ff */
[----:B------:R-:W-:Y:S01]  /*b0e0*/  FADD R149, R149, R150 ;  /* 0x0000009695957221 */ /* 0x000fe20000000000 */
[----:B------:R-:W2:Y:S01]  /*b0f0*/  MUFU.EX2 R98, R98 ;  /* 0x0000006200627308 */ /* 0x000ea20000000800 */
[----:B----4-:R-:W-:Y:S01]  /*b100*/  @!P6 FMUL R70, R70, R70 ;  /* 0x000000464646e220 */ /* 0x010fe20000400000 */
[----:B------:R-:W-:Y:S01]  /*b110*/  FSETP.GEU.AND P6, PT, R52, -126, PT ;  /* 0xc2fc00003400780b */ /* 0x000fe20003fce000 */
[----:B-1----:R-:W-:Y:S01]  /*b120*/  FADD R55, R67, R114 ;  /* 0x0000007243377221 */ /* 0x002fe20000000000 */
[----:B------:R-:W-:Y:S01]  /*b130*/  @!P5 FMUL R87, R87, 0.5 ;  /* 0x3f0000005757d820 */ /* 0x000fe20000400000 */
[----:B------:R-:W-:-:S02]  /*b140*/  F2FP.BF16.F32.PACK_AB R67, R34, R67 ;  /* 0x000000432243723e */ /* 0x000fc400000010ff */
[----:B------:R-:W-:Y:S01]  /*b150*/  @!P2 FMUL R106, R106, 0.5 ;  /* 0x3f0000006a6aa820 */ /* 0x000fe20000400000 */
[----:B------:R-:W-:Y:S01]  /*b160*/  FADD R83, R55, R234 ;  /* 0x000000ea37537221 */ /* 0x000fe20000000000 */
[----:B------:R-:W-:Y:S01]  /*b170*/  FADD R55, R140, R59 ;  /* 0x0000003b8c377221 */ /* 0x000fe20000000000 */
[----:B------:R-:W-:Y:S01]  /*b180*/  FADD R234, R39, R70 ;  /* 0x0000004627ea7221 */ /* 0x000fe20000000000 */
[----:B------:R-:W1:Y:S01]  /*b190*/  MUFU.EX2 R148, R87 ;  /* 0x0000005700947308 */ /* 0x000e620000000800 */
[----:B-----5:R-:W-:Y:S01]  /*b1a0*/  @!P4 FMUL R143, R143, R143 ;  /* 0x0000008f8f8fc220 */ /* 0x020fe20000400000 */
[----:B------:R-:W-:Y:S01]  /*b1b0*/  F2FP.BF16.F32.PACK_AB R72, R117, R120 ;  /* 0x000000787548723e */ /* 0x000fe200000010ff */
[----:B------:R-:W-:Y:S01]  /*b1c0*/  FADD R234, R55, R234 ;  /* 0x000000ea37ea7221 */ /* 0x000fe20000000000 */
[----:B------:R-:W-:Y:S01]  /*b1d0*/  @!P6 FMUL R52, R52, 0.5 ;  /* 0x3f0000003434e820 */ /* 0x000fe20000400000 */
[----:B------:R-:W-:Y:S01]  /*b1e0*/  FADD R55, R34, R47 ;  /* 0x0000002f22377221 */ /* 0x000fe20000000000 */
[----:B--2---:R-:W-:Y:S01]  /*b1f0*/  @!P3 FMUL R98, R98, R98 ;  /* 0x000000626262b220 */ /* 0x004fe20000400000 */
[----:B------:R-:W-:Y:S01]  /*b200*/  FADD R234, R83, R234 ;  /* 0x000000ea53ea7221 */ /* 0x000fe20000000000 */
[----:B------:R-:W2:Y:S01]  /*b210*/  MUFU.EX2 R106, R106 ;  /* 0x0000006a006a7308 */ /* 0x000ea20000000800 */
[----:B------:R-:W-:Y:S01]  /*b220*/  FSETP.GEU.AND P3, PT, R9, -126, PT ;  /* 0xc2fc00000900780b */ /* 0x000fe20003f6e000 */
[----:B------:R-:W-:Y:S01]  /*b230*/  FADD R236, R31, R98 ;  /* 0x000000621fec7221 */ /* 0x000fe20000000000 */
[----:B------:R-:W-:Y:S01]  /*b240*/  FADD R145, R145, R234 ;  /* 0x000000ea91917221 */ /* 0x000fe20000000000 */
[----:B------:R-:W-:-:S02]  /*b250*/  F2FP.BF16.F32.PACK_AB R34, R56, R49 ;  /* 0x000000313822723e */ /* 0x000fc400000010ff */
[----:B------:R-:W-:Y:S01]  /*b260*/  FADD R236, R55, R236 ;  /* 0x000000ec37ec7221 */ /* 0x000fe20000000000 */
[----:B------:R-:W-:Y:S01]  /*b270*/  FMUL R55, R7, UR39 ;  /* 0x0000002707377c20 */ /* 0x000fe20008400000 */
[----:B------:R-:W3:Y:S01]  /*b280*/  MUFU.EX2 R83, R52 ;  /* 0x0000003400537308 */ /* 0x000ee20000000800 */
[----:B-1----:R-:W-:Y:S01]  /*b290*/  @!P5 FMUL R148, R148, R148 ;  /* 0x000000949494d220 */ /* 0x002fe20000400000 */
[----:B------:R-:W-:Y:S01]  /*b2a0*/  FADD R64, R64, R145 ;  /* 0x0000009140407221 */ /* 0x000fe20000000000 */
[----:B------:R-:W-:Y:S02]  /*b2b0*/  F2FP.BF16.F32.PACK_AB R49, R111, R50 ;  /* 0x000000326f31723e */ /* 0x000fe400000010ff */
[----:B------:R-:W-:Y:S01]  /*b2c0*/  F2FP.BF16.F32.PACK_AB R87, R143, R140 ;  /* 0x0000008c8f57723e */ /* 0x000fe200000010ff */
[----:B------:R-:W-:Y:S01]  /*b2d0*/  @!P3 FMUL R9, R9, 0.5 ;  /* 0x3f0000000909b820 */ /* 0x000fe20000400000 */
[----:B------:R-:W-:Y:S01]  /*b2e0*/  F2FP.BF16.F32.PACK_AB R31, R31, R138 ;  /* 0x0000008a1f1f723e */ /* 0x000fe200000010ff */
[----:B--2---:R-:W-:Y:S01]  /*b2f0*/  @!P2 FMUL R106, R106, R106 ;  /* 0x0000006a6a6aa220 */ /* 0x004fe20000400000 */
[----:B------:R-:W-:-:S03]  /*b300*/  FSETP.GEU.AND P2, PT, R55, -126, PT ;  /* 0xc2fc00003700780b */ /* 0x000fc60003f4e000 */
[----:B------:R-:W1:Y:S01]  /*b310*/  MUFU.EX2 R9, R9 ;  /* 0x0000000900097308 */ /* 0x000e620000000800 */
[----:B------:R-:W-:Y:S01]  /*b320*/  FADD R7, R143, R106 ;  /* 0x0000006a8f077221 */ /* 0x000fe20000000000 */
[----:B------:R-:W-:Y:S02]  /*b330*/  F2FP.BF16.F32.PACK_AB R39, R148, R39 ;  /* 0x000000279427723e */ /* 0x000fe400000010ff */
[----:B------:R-:W-:Y:S01]  /*b340*/  F2FP.BF16.F32.PACK_AB R47, R47, R114 ;  /* 0x000000722f2f723e */ /* 0x000fe200000010ff */
[----:B---3--:R-:W-:Y:S01]  /*b350*/  @!P6 FMUL R83, R83, R83 ;  /* 0x000000535353e220 */ /* 0x008fe20000400000 */
[----:B------:R-:W-:Y:S02]  /*b360*/  F2FP.BF16.F32.PACK_AB R50, R100, R97 ;  /* 0x000000616432723e */ /* 0x000fe400000010ff */
[----:B------:R-:W-:Y:S01]  /*b370*/  F2FP.BF16.F32.PACK_AB R56, R101, R104 ;  /* 0x000000686538723e */ /* 0x000fe200000010ff */
[----:B------:R-:W-:Y:S01]  /*b380*/  FADD R52, R148, R83 ;  /* 0x0000005394347221 */ /* 0x000fe20000000000 */
[----:B------:R-:W-:Y:S01]  /*b390*/  F2FP.BF16.F32.PACK_AB R59, R106, R59 ;  /* 0x0000003b6a3b723e */ /* 0x000fe200000010ff */
[----:B------:R-:W-:Y:S01]  /*b3a0*/  @!P2 FMUL R55, R55, 0.5 ;  /* 0x3f0000003737a820 */ /* 0x000fe20000400000 */
[----:B------:R-:W-:Y:S01]  /*b3b0*/  F2FP.BF16.F32.PACK_AB R74, R124, R121 ;  /* 0x000000797c4a723e */ /* 0x000fe200000010ff */
[----:B------:R-:W-:Y:S01]  /*b3c0*/  FADD R7, R7, R52 ;  /* 0x0000003407077221 */ /* 0x000fe20000000000 */
[----:B------:R-:W-:Y:S01]  /*b3d0*/  F2FP.BF16.F32.PACK_AB R52, R12, R11 ;  /* 0x0000000b0c34723e */ /* 0x000fe200000010ff */
[----:B------:R2:W3:Y:S01]  /*b3e0*/  MUFU.EX2 R76, R55 ;  /* 0x00000037004c7308 */ /* 0x0004e20000000800 */
[----:B------:R-:W-:Y:S01]  /*b3f0*/  F2FP.BF16.F32.PACK_AB R75, R98, R75 ;  /* 0x0000004b624b723e */ /* 0x000fe200000010ff */
[----:B------:R-:W-:Y:S01]  /*b400*/  FADD R7, R236, R7 ;  /* 0x00000007ec077221 */ /* 0x000fe20000000000 */
[----:B-1----:R-:W-:Y:S01]  /*b410*/  @!P3 FMUL R9, R9, R9 ;  /* 0x000000090909b220 */ /* 0x002fe20000400000 */
[----:B------:R-:W-:-:S02]  /*b420*/  F2FP.BF16.F32.PACK_AB R94, R129, R132 ;  /* 0x00000084815e723e */ /* 0x000fc400000010ff */
[----:B------:R-:W-:Y:S01]  /*b430*/  FADD R232, R232, R7 ;  /* 0x00000007e8e87221 */ /* 0x000fe20000000000 */
[----:B------:R-:W-:Y:S01]  /*b440*/  SHF.L.U32 R7, R6, 0x1f, RZ ;  /* 0x0000001f06077819 */ /* 0x000fe200000006ff */
[----:B------:R-:W-:Y:S01]  /*b450*/  FFMA R4, R9, R4, R54 ;  /* 0x0000000409047223 */ /* 0x000fe20000000036 */
[----:B--2---:R-:W-:Y:S01]  /*b460*/  F2FP.BF16.F32.PACK_AB R55, R27, R26 ;  /* 0x0000001a1b37723e */ /* 0x004fe200000010ff */
[----:B------:R-:W-:Y:S01]  /*b470*/  FADD R149, R149, R232 ;  /* 0x000000e895957221 */ /* 0x000fe20000000000 */
[----:B------:R-:W-:Y:S01]  /*b480*/  F2FP.BF16.F32.PACK_AB R26, R36, R33 ;  /* 0x00000021241a723e */ /* 0x000fe200000010ff */
[----:B------:R-:W-:Y:S01]  /*b490*/  FMUL R216, R216, R9 ;  /* 0x00000009d8d87220 */ /* 0x000fe20000400000 */
[----:B------:R-:W-:Y:S01]  /*b4a0*/  F2FP.BF16.F32.PACK_AB R36, R60, R57 ;  /* 0x000000393c24723e */ /* 0x000fe200000010ff */
[----:B------:R-:W-:Y:S01]  /*b4b0*/  FADD R149, R64, R149 ;  /* 0x0000009540957221 */ /* 0x000fe20000000000 */
[----:B------:R-:W-:Y:S01]  /*b4c0*/  F2FP.BF16.F32.PACK_AB R57, R107, R58 ;  /* 0x0000003a6b39723e */ /* 0x000fe200000010ff */
[-C--:B------:R-:W-:Y:S01]  /*b4d0*/  FMUL R217, R217, R9.reuse ;  /* 0x00000009d9d97220 */ /* 0x080fe20000400000 */
[----:B---3--:R-:W-:Y:S01]  /*b4e0*/  @!P2 FMUL R76, R76, R76 ;  /* 0x0000004c4c4ca220 */ /* 0x008fe20000400000 */
[----:B------:R1:W2:Y:S01]  /*b4f0*/  SYNCS.PHASECHK.TRANS64.TRYWAIT P2, [UR11+0x6e000], R7 ;  /* 0x06e00007ff0075a7 */ /* 0x0002a2000804014b */
[-C--:B------:R-:W-:Y:S01]  /*b500*/  FMUL R220, R220, R9.reuse ;  /* 0x00000009dcdc7220 */ /* 0x080fe20000400000 */
[----:B------:R-:W-:Y:S01]  /*b510*/  FMUL R221, R221, R9 ;  /* 0x00000009dddd7220 */ /* 0x000fe20000400000 */
[----:B------:R-:W-:Y:S01]  /*b520*/  FFMA R3, R76, R3, R149 ;  /* 0x000000034c037223 */ /* 0x000fe20000000095 */
[-C--:B------:R-:W-:Y:S01]  /*b530*/  FMUL R218, R218, R76.reuse ;  /* 0x0000004cdada7220 */ /* 0x080fe20000400000 */
        /* <DEDUP_REMOVED lines=38> */
[----:B------:R-:W-:Y:S01]  /*b7a0*/  FMUL R167, R167, R76 ;  /* 0x0000004ca7a77220 */ /* 0x000fe20000400000 */
        /* <DEDUP_REMOVED lines=45> */
[----:B------:R-:W-:Y:S01]  /*ba80*/  F2FP.BF16.F32.PACK_AB R82, R8, R137 ;  /* 0x000000890852723e */ /* 0x000fe200000010ff */
[----:B-12---:R-:W-:Y:S06]  /*ba90*/  @!P0 BRA `(.L_x_27) ;  /* 0x0000000000048947 */ /* 0x006fec0003800000 */
[----:B------:R-:W-:Y:S01]  /*baa0*/  BPT.TRAP 0x1 ;  /* 0x000000040000795c */ /* 0x000fe20000300000 */
.L_x_27:
[----:B------:R-:W-:Y:S05]  /*bab0*/  @P2 BRA `(.L_x_28) ;  /* 0x0000000000082947 */ /* 0x000fea0003800000 */
[----:B------:R-:W1:Y:S02]  /*bac0*/  SYNCS.PHASECHK.TRANS64.TRYWAIT P2, [UR11+0x6e000], R7 ;  /* 0x06e00007ff0075a7 */ /* 0x000e64000804014b */
[----:B-1----:R-:W-:Y:S05]  /*bad0*/  @!P2 BRA `(.L_x_29) ;  /* 0x0000005400dca947 */ /* 0x002fea0003800000 */
.L_x_28:
[----:B------:R-:W-:Y:S01]  /*bae0*/  UIMAD UR14, UR10, 0x1400, UR5 ;  /* 0x000014000a0e78a4 */ /* 0x000fe2000f8e0205 */
[----:B------:R-:W-:Y:S01]  /*baf0*/  WARPGROUP.ARRIVE ;  /* 0x00000000000079c5 */ /* 0x000fe20000000000 */
[----:B------:R-:W-:Y:S01]  /*bb00*/  UMOV UR15, 0x80000020 ;  /* 0x80000020000f7882 */ /* 0x000fe20000000000 */
[----:B------:R-:W-:Y:S01]  /*bb10*/  UMOV UR19, 0x80000020 ;  /* 0x8000002000137882 */ /* 0x000fe20000000000 */
[----:B------:R-:W-:Y:S01]  /*bb20*/  UIADD3 UR18, UR14, 0x400, URZ ;  /* 0x000004000e127890 */ /* 0x000fe2000fffe03f */
[----:B------:R-:W-:Y:S01]  /*bb30*/  F2FP.BF16.F32.PACK_AB R83, R83, R70 ;  /* 0x000000465353723e */ /* 0x000fe200000010ff */
[----:B------:R-:W-:Y:S01]  /*bb40*/  UIADD3 UR22, UR14, 0x800, URZ ;  /* 0x000008000e167890 */ /* 0x000fe2000fffe03f */
[----:B------:R-:W-:Y:S02]  /*bb50*/  UMOV UR23, 0x80000020 ;  /* 0x8000002000177882 */ /* 0x000fe40000000000 */
[----:B------:R-:W-:Y:S01]  /*bb60*/  HGMMA.64x32x16.F32.BF16 R216, R52, gdesc[UR12].tnspB, R216, gsb0 ;  /* 0x4060000c34d87df0 */ /* 0x000fe200080018d8 */
[----:B------:R-:W-:Y:S01]  /*bb70*/  UIADD3 UR26, UR14, 0xc00, URZ ;  /* 0x00000c000e1a7890 */ /* 0x000fe2000fffe03f */
[----:B------:R-:W-:Y:S01]  /*bb80*/  UMOV UR27, 0x80000020 ;  /* 0x80000020001b7882 */ /* 0x000fe20000000000 */
[----:B------:R-:W-:Y:S01]  /*bb90*/  UIADD3 UR30, UR14, 0x1000, URZ ;  /* 0x000010000e1e7890 */ /* 0x000fe2000fffe03f */
[----:B------:R-:W-:Y:S01]  /*bba0*/  UMOV UR31, 0x80000020 ;  /* 0x80000020001f7882 */ /* 0x000fe20000000000 */
[----:B------:R-:W-:Y:S01]  /*bbb0*/  UMOV UR15, 0x80000020 ;  /* 0x80000020000f7882 */ /* 0x000fe20000000000 */
[----:B------:R-:W-:-:S02]  /*bbc0*/  WARPGROUP.DEPBAR.LE gsb0, 0x0 ;  /* 0x00008000000079c5 */ /* 0x000fc40000010000 */
        /* <DEDUP_REMOVED lines=369> */
[----:B------:R-:W-:Y:S01]  /*d2e0*/  UIADD3 UR14, UR14, 0x13c0, URZ ;  /* 0x000013c00e0e7890 */ /* 0x000fe2000fffe03f */
        /* <DEDUP_REMOVED lines=18> */
.L_x_30:
[----:B------:R-:W-:-:S04]  /*d410*/  ULEA UR11, UR4, UR36, 0x3 ;  /* 0x00000024040b7291 */ /* 0x000fc8000f8e183f */
[----:B------:R-:W-:-:S04]  /*d420*/  UIADD3 UR11, UR11, 0x6e028, URZ ;  /* 0x0006e0280b0b7890 */ /* 0x000fc8000fffe03f */
[----:B------:R-:W-:-:S09]  /*d430*/  UPRMT UR11, URZ, 0x654, UR11 ;  /* 0x000006543f0b7896 */ /* 0x000fd2000800000b */
[----:B------:R-:W-:Y:S01]  /*d440*/  SYNCS.ARRIVE.TRANS64.RED.A1T0 RZ, [UR11], RZ ;  /* 0x000000ffffff79a7 */ /* 0x000fe2000810040b */
[----:B------:R-:W-:Y:S05]  /*d450*/  @P1 BRA `(.L_x_31) ;  /* 0x0000000000041947 */ /* 0x000fea0003800000 */
[----:B------:R-:W-:Y:S01]  /*d460*/  BPT.TRAP 0x1 ;  /* 0x000000040000795c */ /* 0x000fe20000300000 */
.L_x_31:
[----:B------:R-:W-:-:S04]  /*d470*/  UIADD3 UR4, UR4, 0x1, URZ ;  /* 0x0000000104047890 */ /* 0x000fc8000fffe03f */
[----:B------:R-:W-:-:S04]  /*d480*/  UISETP.NE.AND UP0, UPT, UR4, 0x5, UPT ;  /* 0x000000050400788c */ /* 0x000fc8000bf05270 */
[----:B------:R-:W-:Y:S01]  /*d490*/  USEL UR11, UR4, URZ, UP0 ;  /* 0x0000003f040b7287 */ /* 0x000fe20008000000 */
[----:B------:R-:W-:Y:S11]  /*d4a0*/  @!P0 BRA `(.L_x_32) ;  /* 0x0000000000048947 */ /* 0x000ff60003800000 */
[----:B------:R-:W-:Y:S01]  /*d4b0*/  BPT.TRAP 0x1 ;  /* 0x000000040000795c */ /* 0x000fe20000300000 */
.L_x_32:
[----:B------:R-:W-:-:S04]  /*d4c0*/  ULEA UR4, UR11, UR36, 0x3 ;  /* 0x000000240b047291 */ /* 0x000fc8000f8e183f */
[----:B------:R-:W-:-:S04]  /*d4d0*/  UIADD3 UR4, UR4, 0x6e028, URZ ;  /* 0x0006e02804047890 */ /* 0x000fc8000fffe03f */
[----:B------:R-:W-:-:S09]  /*d4e0*/  UPRMT UR4, URZ, 0x654, UR4 ;  /* 0x000006543f047896 */ /* 0x000fd20008000004 */
[----:B------:R-:W-:Y:S01]  /*d4f0*/  SYNCS.ARRIVE.TRANS64.RED.A1T0 RZ, [UR4], RZ ;  /* 0x000000ffffff79a7 */ /* 0x000fe20008100404 */
[----:B------:R-:W-:Y:S05]  /*d500*/  @P1 BRA `(.L_x_33) ;  /* 0x0000000000041947 */ /* 0x000fea0003800000 */
[----:B------:R-:W-:Y:S01]  /*d510*/  BPT.TRAP 0x1 ;  /* 0x000000040000795c */ /* 0x000fe20000300000 */
.L_x_33:
[----:B------:R-:W-:Y:S01]  /*d520*/  UIADD3 UR10, UR10, 0x1, URZ ;  /* 0x000000010a0a7890 */ /* 0x000fe2000fffe03f */
[C---:B------:R-:W-:Y:S01]  /*d530*/  ISETP.GT.AND P2, PT, R5.reuse, 0x2, PT ;  /* 0x000000020500780c */ /* 0x040fe20003f44270 */
[----:B------:R-:W-:Y:S01]  /*d540*/  UIADD3 UR4, UR11, 0x1, URZ ;  /* 0x000000010b047890 */ /* 0x000fe2000fffe03f */
[----:B------:R-:W-:Y:S01]  /*d550*/  IADD3 R5, R5, -0x1, RZ ;  /* 0xffffffff05057810 */ /* 0x000fe20007ffe0ff */
[----:B------:R-:W-:Y:S01]  /*d560*/  UISETP.NE.AND UP2, UPT, UR10, 0x5, UPT ;  /* 0x000000050a00788c */ /* 0x000fe2000bf45270 */
[----:B------:R-:W-:Y:S01]  /*d570*/  MOV R9, R0 ;  /* 0x0000000000097202 */ /* 0x000fe20000000f00 */
[----:B------:R-:W-:Y:S01]  /*d580*/  UISETP.NE.AND UP0, UPT, UR4, 0x5, UPT ;  /* 0x000000050400788c */ /* 0x000fe2000bf05270 */
[----:B-1----:R-:W-:Y:S01]  /*d590*/  MOV R7, R2 ;  /* 0x0000000200077202 */ /* 0x002fe20000000f00 */
[----:B------:R-:W-:Y:S02]  /*d5a0*/  USEL UR11, URZ, 0x1, UP2 ;  /* 0x000000013f0b7887 */ /* 0x000fe40009000000 */
[----:B------:R-:W-:-:S02]  /*d5b0*/  USEL UR4, UR4, URZ, UP0 ;  /* 0x0000003f04047287 */ /* 0x000fc40008000000 */
[----:B------:R-:W-:Y:S02]  /*d5c0*/  USEL UR38, UR10, URZ, UP2 ;  /* 0x0000003f0a267287 */ /* 0x000fe40009000000 */
[----:B------:R-:W-:Y:S01]  /*d5d0*/  LOP3.LUT R6, R6, UR11, RZ, 0x3c, !PT ;  /* 0x0000000b06067c12 */ /* 0x000fe2000f8e3cff */
[----:B------:R-:W-:Y:S09]  /*d5e0*/  @P2 BRA `(.L_x_34) ;  /* 0xffffff9c00582947 */ /* 0x000ff2000383ffff */
.L_x_23:
[----:B------:R-:W1:Y:S01]  /*d5f0*/  SHFL.BFLY PT, R5, R4, 0x1, 0x1f ;  /* 0x0c201f0004057f89 */ /* 0x000e6200000e0000 */
[----:B------:R-:W-:Y:S01]  /*d600*/  BSSY B0, `(.L_x_35) ;  /* 0x0000023000007945 */ /* 0x000fe20003800000 */
[----:B------:R-:W-:Y:S02]  /*d610*/  MOV R9, 0x7f800000 ;  /* 0x7f80000000097802 */ /* 0x000fe40000000f00 */
[----:B------:R-:W2:Y:S01]  /*d620*/  SHFL.BFLY PT, R6, R3, 0x1, 0x1f ;  /* 0x0c201f0003067f89 */ /* 0x000ea200000e0000 */
[----:B------:R-:W-:Y:S02]  /*d630*/  MOV R10, 0x3f800000 ;  /* 0x3f800000000a7802 */ /* 0x000fe40000000f00 */
[----:B------:R-:W-:Y:S01]  /*d640*/  MOV R11, 0x7f800000 ;  /* 0x7f800000000b7802 */ /* 0x000fe20000000f00 */
[----:B-1----:R-:W-:Y:S01]  /*d650*/  FADD R5, R5, R4 ;  /* 0x0000000405057221 */ /* 0x002fe20000000000 */
[----:B--2---:R-:W-:-:S04]  /*d660*/  FADD R16, R6, R3 ;  /* 0x0000000306107221 */ /* 0x004fc80000000000 */
[----:B------:R-:W1:Y:S04]  /*d670*/  SHFL.BFLY PT, R8, R5, 0x2, 0x1f ;  /* 0x0c401f0005087f89 */ /* 0x000e6800000e0000 */
[----:B------:R-:W2:Y:S01]  /*d680*/  SHFL.BFLY PT, R17, R16, 0x2, 0x1f ;  /* 0x0c401f0010117f89 */ /* 0x000ea200000e0000 */
[C---:B-1----:R-:W-:Y:S01]  /*d690*/  FSETP.NE.AND P0, PT, R5.reuse, -R8, PT ;  /* 0x800000080500720b */ /* 0x042fe20003f05000 */
[----:B------:R-:W-:Y:S01]  /*d6a0*/  FADD R6, R5, R8 ;  /* 0x0000000805067221 */ /* 0x000fe20000000000 */
[----:B------:R-:W-:Y:S01]  /*d6b0*/  MOV R8, 0x3f800000 ;  /* 0x3f80000000087802 */ /* 0x000fe20000000f00 */
[----:B--2---:R-:W-:-:S10]  /*d6c0*/  FADD R7, R16, R17 ;  /* 0x0000001110077221 */ /* 0x004fd40000000000 */
[----:B------:R-:W-:Y:S05]  /*d6d0*/  @!P0 BRA `(.L_x_36) ;  /* 0x0000000000548947 */ /* 0x000fea0003800000 */
[----:B------:R-:W-:Y:S01]  /*d6e0*/  IADD3 R3, R6, 0x1800000, RZ ;  /* 0x0180000006037810 */ /* 0x000fe20007ffe0ff */
[----:B------:R-:W-:Y:S03]  /*d6f0*/  BSSY B1, `(.L_x_37) ;  /* 0x000000c000017945 */ /* 0x000fe60003800000 */
[----:B------:R-:W-:-:S04]  /*d700*/  LOP3.LUT R3, R3, 0x7f800000, RZ, 0xc0, !PT ;  /* 0x7f80000003037812 */ /* 0x000fc800078ec0ff */
[----:B------:R-:W-:-:S13]  /*d710*/  ISETP.GT.U32.AND P0, PT, R3, 0x1ffffff, PT ;  /* 0x01ffffff0300780c */ /* 0x000fda0003f04070 */
[----:B------:R-:W-:Y:S05]  /*d720*/  @P0 BRA `(.L_x_38) ;  /* 0x0000000000100947 */ /* 0x000fea0003800000 */
[----:B------:R-:W-:Y:S02]  /*d730*/  MOV R4, R6 ;  /* 0x0000000600047202 */ /* 0x000fe40000000f00 */
[----:B------:R-:W-:-:S07]  /*d740*/  MOV R15, 0xd760 ;  /* 0x0000d760000f7802 */ /* 0x000fce0000000f00 */
[----:B------:R-:W-:Y:S05]  /*d750*/  CALL.REL.NOINC `($__internal_0_$__cuda_sm20_rcp_rn_f32_slowpath) ;  /* 0x0000003c00647944 */ /* 0x000fea0003c00000 */
[----:B------:R-:W-:Y:S05]  /*d760*/  BRA `(.L_x_39) ;  /* 0x0000000000107947 */ /* 0x000fea0003800000 */
.L_x_38:
[----:B------:R-:W1:Y:S02]  /*d770*/  MUFU.RCP R3, R6 ;  /* 0x0000000600037308 */ /* 0x000e640000001000 */
[----:B-1----:R-:W-:-:S04]  /*d780*/  FFMA R4, R6, R3, -1 ;  /* 0xbf80000006047423 */ /* 0x002fc80000000003 */
[----:B------:R-:W-:-:S04]  /*d790*/  FADD.FTZ R4, -R4, -RZ ;  /* 0x800000ff04047221 */ /* 0x000fc80000010100 */
[----:B------:R-:W-:-:S07]  /*d7a0*/  FFMA R10, R3, R4, R3 ;  /* 0x00000004030a7223 */ /* 0x000fce0000000003 */
.L_x_39:
[----:B------:R-:W-:Y:S05]  /*d7b0*/  BSYNC B1 ;  /* 0x0000000000017941 */ /* 0x000fea0003800000 */
.L_x_37:
[----:B------:R-:W-:Y:S01]  /*d7c0*/  FSETP.GEU.AND P0, PT, |R6|, 1.175494350822287508e-38, PT ;  /* 0x008000000600780b */ /* 0x000fe20003f0e200 */
[----:B------:R-:W-:-:S12]  /*d7d0*/  ULDC UR4, c[0x0][0x600] ;  /* 0x0001800000047ab9 */ /* 0x000fd80000000800 */
[----:B------:R-:W-:-:S04]  /*d7e0*/  @!P0 FMUL R6, R6, 16777216 ;  /* 0x4b80000006068820 */ /* 0x000fc80000400000 */
[----:B------:R-:W1:Y:S02]  /*d7f0*/  MUFU.LG2 R3, R6 ;  /* 0x0000000600037308 */ /* 0x000e640000000c00 */
[----:B-1----:R-:W-:-:S04]  /*d800*/  @!P0 FADD R3, R3, -24 ;  /* 0xc1c0000003038421 */ /* 0x002fc80000000000 */
[----:B------:R-:W-:-:S04]  /*d810*/  FMUL R3, R3, 0.69314718246459960938 ;  /* 0x3f31721803037820 */ /* 0x000fc80000400000 */
[----:B------:R-:W-:-:S07]  /*d820*/  FFMA R11, R0, UR4, R3 ;  /* 0x00000004000b7c23 */ /* 0x000fce0008000003 */
.L_x_36:
[----:B------:R-:W-:Y:S05]  /*d830*/  BSYNC B0 ;  /* 0x0000000000007941 */ /* 0x000fea0003800000 */
.L_x_35:
[----:B------:R-:W-:Y:S01]  /*d840*/  FSETP.NE.AND P0, PT, R16, -R17, PT ;  /* 0x800000111000720b */ /* 0x000fe20003f05000 */
[----:B------:R-:W-:Y:S01]  /*d850*/  ULDC UR4, c[0x0][0x608] ;  /* 0x0001820000047ab9 */ /* 0x000fe20000000800 */
[----:B------:R-:W-:Y:S01]  /*d860*/  BSSY B0, `(.L_x_40) ;  /* 0x0000041000007945 */ /* 0x000fe20003800000 */
[----:B------:R-:W-:-:S04]  /*d870*/  FMUL R10, R10, UR4 ;  /* 0x000000040a0a7c20 */ /* 0x000fc80008400000 */
        /* <DEDUP_REMOVED lines=40> */
[----:B------:R-:W-:Y:S06]  /*db00*/  @!P0 BRA `(.L_x_41) ;  /* 0x0000000000588947 */ /* 0x000fec0003800000 */
        /* <DEDUP_REMOVED lines=8> */
[----:B------:R-:W-:Y:S01]  /*db90*/  MOV R8, R10 ;  /* 0x0000000a00087202 */ /* 0x000fe20000000f00 */
[----:B------:R-:W-:Y:S06]  /*dba0*/  BRA `(.L_x_44) ;  /* 0x0000000000107947 */ /* 0x000fec0003800000 */
.L_x_43:
[----:B------:R-:W1:Y:S02]  /*dbb0*/  MUFU.RCP R8, R7 ;  /* 0x0000000700087308 */ /* 0x000e640000001000 */
[----:B-1----:R-:W-:-:S04]  /*dbc0*/  FFMA R0, R7, R8, -1 ;  /* 0xbf80000007007423 */ /* 0x002fc80000000008 */
[----:B------:R-:W-:-:S04]  /*dbd0*/  FADD.FTZ R3, -R0, -RZ ;  /* 0x800000ff00037221 */ /* 0x000fc80000010100 */
[----:B------:R-:W-:-:S07]  /*dbe0*/  FFMA R8, R8, R3, R8 ;  /* 0x0000000308087223 */ /* 0x000fce0000000008 */
.L_x_44:
[----:B------:R-:W-:Y:S05]  /*dbf0*/  BSYNC B1 ;  /* 0x0000000000017941 */ /* 0x000fea0003800000 */
.L_x_42:
[----:B------:R-:W-:Y:S01]  /*dc00*/  FSETP.GEU.AND P0, PT, |R7|, 1.175494350822287508e-38, PT ;  /* 0x008000000700780b */ /* 0x000fe20003f0e200 */
[----:B------:R-:W-:-:S12]  /*dc10*/  ULDC UR4, c[0x0][0x600] ;  /* 0x0001800000047ab9 */ /* 0x000fd80000000800 */
[----:B------:R-:W-:-:S04]  /*dc20*/  @!P0 FMUL R7, R7, 16777216 ;  /* 0x4b80000007078820 */ /* 0x000fc80000400000 */
[----:B------:R-:W1:Y:S02]  /*dc30*/  MUFU.LG2 R0, R7 ;  /* 0x0000000700007308 */ /* 0x000e640000000c00 */
[----:B-1----:R-:W-:-:S04]  /*dc40*/  @!P0 FADD R0, R0, -24 ;  /* 0xc1c0000000008421 */ /* 0x002fc80000000000 */
[----:B------:R-:W-:-:S04]  /*dc50*/  FMUL R9, R0, 0.69314718246459960938 ;  /* 0x3f31721800097820 */ /* 0x000fc80000400000 */
[----:B------:R-:W-:-:S07]  /*dc60*/  FFMA R9, R2, UR4, R9 ;  /* 0x0000000402097c23 */ /* 0x000fce0008000009 */
.L_x_41:
[----:B------:R-:W-:Y:S05]  /*dc70*/  BSYNC B0 ;  /* 0x0000000000007941 */ /* 0x000fea0003800000 */
.L_x_40:
[----:B------:R-:W-:Y:S01]  /*dc80*/  UIADD3 UR4, UR37, -0x1, URZ ;  /* 0xffffffff25047890 */ /* 0x000fe2000fffe03f */
[----:B------:R-:W1:Y:S01]  /*dc90*/  S2R R2, SR_TID.X ;  /* 0x0000000000027919 */ /* 0x000e620000002100 */
[----:B------:R-:W-:Y:S01]  /*dca0*/  ULDC UR5, c[0x0][0x608] ;  /* 0x0001820000057ab9 */ /* 0x000fe20000000800 */
[----:B------:R-:W-:Y:S01]  /*dcb0*/  ULDC.64 UR8, c[0x0][0x208] ;  /* 0x0000820000087ab9 */ /* 0x000fe20000000a00 */
[----:B------:R-:W-:Y:S02]  /*dcc0*/  FMUL R8, R8, UR5 ;  /* 0x0000000508087c20 */ /* 0x000fe40008400000 */
[----:B------:R-:W-:Y:S01]  /*dcd0*/  ISETP.NE.AND P0, PT, RZ, UR4, PT ;  /* 0x00000004ff007c0c */ /* 0x000fe2000bf05270 */
[----:B------:R-:W-:Y:S01]  /*dce0*/  ULEA UR4, UR37, UR36, 0x3 ;  /* 0x0000002425047291 */ /* 0x000fe2000f8e183f */
[-C--:B------:R-:W-:Y:S01]  /*dcf0*/  FMUL R19, R218, R8.reuse ;  /* 0x00000008da137220 */ /* 0x080fe20000400000 */
[-C--:B------:R-:W-:Y:S01]  /*dd00*/  FMUL R219, R219, R8.reuse ;  /* 0x00000008dbdb7220 */ /* 0x080fe20000400000 */
[----:B------:R-:W-:Y:S01]  /*dd10*/  SEL R0, RZ, 0x1, P0 ;  /* 0x00000001ff007807 */ /* 0x000fe20000000000 */
[-C--:B------:R-:W-:Y:S01]  /*dd20*/  FMUL R23, R222, R8.reuse ;  /* 0x00000008de177220 */ /* 0x080fe20000400000 */
[-C--:B------:R-:W-:Y:S01]  /*dd30*/  FMUL R223, R223, R8.reuse ;  /* 0x00000008dfdf7220 */ /* 0x080fe20000400000 */
[-C--:B------:R-:W-:Y:S01]  /*dd40*/  FMUL R25, R226, R8.reuse ;  /* 0x00000008e2197220 */ /* 0x080fe20000400000 */
[----:B------:R-:W-:Y:S01]  /*dd50*/  SHF.L.U32 R0, R0, 0x1f, RZ ;  /* 0x0000001f00007819 */ /* 0x000fe200000006ff */
[-C--:B------:R-:W-:Y:S01]  /*dd60*/  FMUL R227, R227, R8.reuse ;  /* 0x00000008e3e37220 */ /* 0x080fe20000400000 */
[-C--:B------:R-:W-:Y:S01]  /*dd70*/  FMUL R27, R230, R8.reuse ;  /* 0x00000008e61b7220 */ /* 0x080fe20000400000 */
[-C--:B------:R-:W-:Y:S01]  /*dd80*/  FMUL R231, R231, R8.reuse ;  /* 0x00000008e7e77220 */ /* 0x080fe20000400000 */
[----:B------:R-:W2:Y:S01]  /*dd90*/  SYNCS.PHASECHK.TRANS64.TRYWAIT P0, [UR4+0x6e098], R0 ;  /* 0x06e09800ff0075a7 */ /* 0x000ea20008000144 */
        /* <DEDUP_REMOVED lines=14> */
[----:B-1----:R-:W-:Y:S01]  /*de80*/  LOP3.LUT P1, RZ, R2, 0x3, RZ, 0xc0, !PT ;  /* 0x0000000302ff7812 */ /* 0x002fe2000782c0ff */
[-C--:B------:R-:W-:Y:S01]  /*de90*/  FMUL R43, R198, R8.reuse ;  /* 0x00000008c62b7220 */ /* 0x080fe20000400000 */
[----:B------:R-:W-:Y:S01]  /*dea0*/  FMUL R199, R199, R8 ;  /* 0x00000008c7c77220 */ /* 0x000fe20000400000 */
[----:B------:R-:W-:Y:S01]  /*deb0*/  LOP3.LUT R16, R2, 0x7f, RZ, 0xc0, !PT ;  /* 0x0000007f02107812 */ /* 0x000fe200078ec0ff */
[----:B--2---:R-:W-:Y:S09]  /*dec0*/  @!P0 BRA `(.L_x_45) ;  /* 0x0000003000f88947 */ /* 0x004ff20003800000 */
.L_x_100:
[----:B------:R-:W-:Y:S01]  /*ded0*/  USHF.L.U32 UR42, UR7, 0x6, URZ ;  /* 0x00000006072a7899 */ /* 0x000fe2000800063f */
[----:B------:R-:W-:Y:S01]  /*dee0*/  BSSY B0, `(.L_x_46) ;  /* 0x0000018000007945 */ /* 0x000fe20003800000 */
[----:B------:R-:W-:-:S03]  /*def0*/  SHF.R.U32.HI R17, RZ, 0x5, R16 ;  /* 0x00000005ff117819 */ /* 0x000fc60000011610 */
[----:B------:R-:W-:Y:S07]  /*df00*/  @P1 BRA `(.L_x_47) ;  /* 0x0000000000541947 */ /* 0x000fee0003800000 */
[----:B------:R-:W2:Y:S01]  /*df10*/  S2UR UR4, SR_CTAID.Y ;  /* 0x00000000000479c3 */ /* 0x000ea20000002600 */
[----:B-1----:R-:W-:Y:S01]  /*df20*/  SHF.R.U32.HI R0, RZ, 0x2, R2 ;  /* 0x00000002ff007819 */ /* 0x002fe20000011602 */
[----:B------:R-:W-:Y:S01]  /*df30*/  ULDC.64 UR6, c[0x0][0x688] ;  /* 0x0001a20000067ab9 */ /* 0x000fe20000000a00 */
[----:B------:R-:W-:Y:S02]  /*df40*/  SHF.L.U32 R3, R17, 0x4, RZ ;  /* 0x0000000411037819 */ /* 0x000fe400000006ff */
[----:B------:R-:W-:-:S03]  /*df50*/  LOP3.LUT R0, R0, 0x7, RZ, 0xc0, !PT ;  /* 0x0000000700007812 */ /* 0x000fc600078ec0ff */
[----:B------:R-:W1:Y:S01]  /*df60*/  S2UR UR5, SR_CTAID.Z ;  /* 0x00000000000579c3 */ /* 0x000e620000002700 */
[----:B------:R-:W-:-:S04]  /*df70*/  LOP3.LUT R0, R3, 0xfffffff0, R0, 0xe2, !PT ;  /* 0xfffffff003007812 */ /* 0x000fc800078ee200 */
[----:B------:R-:W-:-:S04]  /*df80*/  IADD3 R3, R0, UR42, RZ ;  /* 0x0000002a00037c10 */ /* 0x000fc8000fffe0ff */
[----:B------:R-:W-:Y:S01]  /*df90*/  IADD3 R2, R3, 0x8, RZ ;  /* 0x0000000803027810 */ /* 0x000fe20007ffe0ff */
[----:B--2---:R-:W-:-:S04]  /*dfa0*/  UIMAD UR4, UR4, UR6, UR42 ;  /* 0x00000006040472a4 */ /* 0x004fc8000f8e022a */
[----:B-1----:R-:W-:-:S03]  /*dfb0*/  UIMAD UR4, UR5, UR7, UR4 ;  /* 0x00000007050472a4 */ /* 0x002fc6000f8e0204 */
[----:B------:R-:W-:Y:S02]  /*dfc0*/  ULDC UR5, c[0x0][0x288] ;  /* 0x0000a20000057ab9 */ /* 0x000fe40000000800 */
[----:B------:R-:W-:Y:S02]  /*dfd0*/  ISETP.GE.U32.AND P0, PT, R3, UR5, PT ;  /* 0x0000000503007c0c */ /* 0x000fe4000bf06070 */
[----:B------:R-:W-:Y:S02]  /*dfe0*/  IADD3 R0, P2, R0, UR4, RZ ;  /* 0x0000000400007c10 */ /* 0x000fe4000ff5e0ff */
[----:B------:R-:W-:Y:S01]  /*dff0*/  ISETP.GE.U32.AND P1, PT, R2, UR5, PT ;  /* 0x0000000502007c0c */ /* 0x000fe2000bf26070 */
[----:B------:R-:W-:Y:S01]  /*e000*/  ULDC.64 UR4, c[0x0][0x680] ;  /* 0x0001a00000047ab9 */ /* 0x000fe20000000a00 */
[----:B------:R-:W-:Y:S02]  /*e010*/  IADD3.X R3, RZ, RZ, RZ, P2, !PT ;  /* 0x000000ffff037210 */ /* 0x000fe400017fe4ff */
[----:B------:R-:W-:-:S04]  /*e020*/  LEA R2, P2, R0, UR4, 0x2 ;  /* 0x0000000400027c11 */ /* 0x000fc8000f8410ff */
[----:B------:R-:W-:-:S05]  /*e030*/  LEA.HI.X R3, R0, UR5, R3, 0x2, P2 ;  /* 0x0000000500037c11 */ /* 0x000fca00090f1403 */
[----:B------:R2:W-:Y:S04]  /*e040*/  @!P0 STG.E desc[UR8][R2.64], R11 ;  /* 0x0000000b02008986 */ /* 0x0005e8000c101908 */
[----:B------:R2:W-:Y:S02]  /*e050*/  @!P1 STG.E desc[UR8][R2.64+0x20], R9 ;  /* 0x0000200902009986 */ /* 0x0005e4000c101908 */
.L_x_47:
[----:B------:R-:W-:Y:S05]  /*e060*/  BSYNC B0 ;  /* 0x0000000000007941 */ /* 0x000fea0003800000 */
.L_x_46:
[----:B------:R-:W-:Y:S01]  /*e070*/  ULDC.64 UR4, c[0x0][0x730] ;  /* 0x0001cc0000047ab9 */ /* 0x000fe20000000a00 */
[-C--:B------:R-:W-:Y:S01]  /*e080*/  FMUL R45, R170, R8.reuse ;  /* 0x00000008aa2d7220 */ /* 0x080fe20000400000 */
[----:B------:R-:W-:Y:S01]  /*e090*/  ISETP.NE.U32.AND P0, PT, RZ, UR4, PT ;  /* 0x00000004ff007c0c */ /* 0x000fe2000bf05070 */
[-C--:B------:R-:W-:Y:S01]  /*e0a0*/  FMUL R171, R171, R8.reuse ;  /* 0x00000008abab7220 */ /* 0x080fe20000400000 */
[-C--:B------:R-:W-:Y:S01]  /*e0b0*/  FMUL R47, R174, R8.reuse ;  /* 0x00000008ae2f7220 */ /* 0x080fe20000400000 */
[-C--:B------:R-:W-:Y:S01]  /*e0c0*/  FMUL R175, R175, R8.reuse ;  /* 0x00000008afaf7220 */ /* 0x080fe20000400000 */
[----:B------:R-:W-:Y:S01]  /*e0d0*/  ISETP.NE.AND.EX P0, PT, RZ, UR5, PT, P0 ;  /* 0x00000005ff007c0c */ /* 0x000fe2000bf05300 */
        /* <DEDUP_REMOVED lines=12> */
[----:B------:R-:W-:Y:S06]  /*e1a0*/  @P0 BRA `(.L_x_48) ;  /* 0x0000000000200947 */ /* 0x000fec0003800000 */
[----:B------:R-:W-:Y:S02]  /*e1b0*/  ULDC.64 UR4, c[0x0][0x728] ;  /* 0x0001ca0000047ab9 */ /* 0x000fe40000000a00 */
[----:B------:R-:W-:-:S04]  /*e1c0*/  ISETP.NE.U32.AND P0, PT, RZ, UR4, PT ;  /* 0x00000004ff007c0c */ /* 0x000fc8000bf05070 */
[----:B------:R-:W-:-:S13]  /*e1d0*/  ISETP.NE.AND.EX P0, PT, RZ, UR5, PT, P0 ;  /* 0x00000005ff007c0c */ /* 0x000fda000bf05300 */
[----:B------:R-:W-:Y:S05]  /*e1e0*/  @!P0 BRA `(.L_x_49) ;  /* 0x00000000000c8947 */ /* 0x000fea0003800000 */
[----:B-12---:R-:W1:Y:S02]  /*e1f0*/  LDC.64 R2, c[0x0][0x728] ;  /* 0x0001ca00ff027b82 */ /* 0x006e640000000a00 */
[----:B-1----:R4:W5:Y:S01]  /*e200*/  LDG.E R2, desc[UR8][R2.64] ;  /* 0x0000000802027981 */ /* 0x002962000c1e1900 */
[----:B------:R-:W-:Y:S05]  /*e210*/  BRA `(.L_x_48) ;  /* 0x0000000000047947 */ /* 0x000fea0003800000 */
.L_x_49:
[----:B--2---:R-:W3:Y:S02]  /*e220*/  LDC R2, c[0x0][0x720] ;  /* 0x0001c800ff027b82 */ /* 0x004ee40000000800 */
.L_x_48:
[----:B-1----:R-:W-:Y:S02]  /*e230*/  MOV R0, RZ ;  /* 0x000000ff00007202 */ /* 0x002fe40000000f00 */
[----:B---3-5:R-:W-:Y:S02]  /*e240*/  MOV R46, R2 ;  /* 0x00000002002e7202 */ /* 0x028fe40000000f00 */
[----:B------:R-:W-:-:S13]  /*e250*/  LOP3.LUT P0, RZ, R0, 0x1bf, RZ, 0xc0, !PT ;  /* 0x000001bf00ff7812 */ /* 0x000fda000780c0ff */
[----:B------:R-:W-:Y:S05]  /*e260*/  @!P0 BRA `(.L_x_50) ;  /* 0x0000000000408947 */ /* 0x000fea0003800000 */
[----:B------:R-:W-:Y:S01]  /*e270*/  MOV R0, 0x0 ;  /* 0x0000000000007802 */ /* 0x000fe20000000f00 */
[----:B------:R-:W-:Y:S01]  /*e280*/  ULDC.64 UR4, c[0x4][0x70] ;  /* 0x01001c0000047ab9 */ /* 0x000fe20000000a00 */
[----:B------:R-:W-:Y:S01]  /*e290*/  ULDC.64 UR6, c[0x4][0x8] ;  /* 0x0100020000067ab9 */ /* 0x000fe20000000a00 */
[----:B------:R-:W-:Y:S01]  /*e2a0*/  MOV R4, UR4 ;  /* 0x0000000400047c02 */ /* 0x000fe20008000f00 */
[----:B--2-4-:R1:W2:Y:S01]  /*e2b0*/  LDC.64 R2, c[0x4][R0] ;  /* 0x0100000000027b82 */ /* 0x0142a20000000a00 */
[----:B------:R-:W-:Y:S01]  /*e2c0*/  MOV R5, UR5 ;  /* 0x0000000500057c02 */ /* 0x000fe20008000f00 */
[----:B------:R-:W-:Y:S01]  /*e2d0*/  ULDC.64 UR4, c[0x4][0x78] ;  /* 0x01001e0000047ab9 */ /* 0x000fe20000000a00 */
[----:B------:R-:W-:Y:S02]  /*e2e0*/  MOV R10, UR6 ;  /* 0x00000006000a7c02 */ /* 0x000fe40008000f00 */
[----:B------:R-:W-:Y:S02]  /*e2f0*/  MOV R6, UR4 ;  /* 0x0000000400067c02 */ /* 0x000fe40008000f00 */
[----:B------:R-:W-:-:S02]  /*e300*/  MOV R7, UR5 ;  /* 0x0000000500077c02 */ /* 0x000fc40008000f00 */
[----:B------:R-:W-:Y:S02]  /*e310*/  MOV R11, UR7 ;  /* 0x00000007000b7c02 */ /* 0x000fe40008000f00 */
[----:B------:R-:W-:Y:S02]  /*e320*/  MOV R8, 0x70 ;  /* 0x0000007000087802 */ /* 0x000fe40000000f00 */
[----:B------:R-:W-:Y:S02]  /*e330*/  MOV R12, 0x1 ;  /* 0x00000001000c7802 */ /* 0x000fe40000000f00 */
[----:B-1----:R-:W-:-:S07]  /*e340*/  MOV R13, RZ ;  /* 0x000000ff000d7202 */ /* 0x002fce0000000f00 */
[----:B------:R-:W-:-:S07]  /*e350*/  LEPC R20, `(.L_x_50) ;  /* 0x000000001014794e */ /* 0x000fce0000000000 */
[----:B--2---:R-:W-:Y:S05]  /*e360*/  CALL.ABS.NOINC R2 ;  /* 0x0000000002007343 */ /* 0x004fea0003c00000 */
.L_x_50:
[----:B------:R-:W-:Y:S01]  /*e370*/  UIADD3 UR4, UR37, -0x1, URZ ;  /* 0xffffffff25047890 */ /* 0x000fe2000fffe03f */
[----:B------:R-:W-:-:S05]  /*e380*/  MOV R22, UR36 ;  /* 0x0000002400167c02 */ /* 0x000fca0008000f00 */
[----:B--2-4-:R-:W-:-:S05]  /*e390*/  MOV R3, UR4 ;  /* 0x0000000400037c02 */ /* 0x014fca0008000f00 */
[----:B------:R-:W-:-:S05]  /*e3a0*/  IMAD R22, R3, 0x2200, R22 ;  /* 0x0000220003167824 */ /* 0x000fca00078e0216 */
[----:B------:R-:W-:-:S13]  /*e3b0*/  LOP3.LUT P0, RZ, R22, 0x1b0, RZ, 0xc0, !PT ;  /* 0x000001b016ff7812 */ /* 0x000fda000780c0ff */
[----:B------:R-:W-:Y:S05]  /*e3c0*/  @!P0 BRA `(.L_x_51) ;  /* 0x0000000000408947 */ /* 0x000fea0003800000 */
[----:B------:R-:W-:Y:S01]  /*e3d0*/  MOV R0, 0x0 ;  /* 0x0000000000007802 */ /* 0x000fe20000000f00 */
[----:B------:R-:W-:Y:S01]  /*e3e0*/  ULDC.64 UR4, c[0x4][0x70] ;  /* 0x01001c0000047ab9 */ /* 0x000fe20000000a00 */
[----:B------:R-:W-:Y:S01]  /*e3f0*/  ULDC.64 UR6, c[0x4][0x78] ;  /* 0x01001e0000067ab9 */ /* 0x000fe20000000a00 */
[----:B------:R-:W-:Y:S01]  /*e400*/  MOV R4, UR4 ;  /* 0x0000000400047c02 */ /* 0x000fe20008000f00 */
[----:B------:R1:W2:Y:S01]  /*e410*/  LDC.64 R2, c[0x4][R0] ;  /* 0x0100000000027b82 */ /* 0x0002a20000000a00 */
        /* <DEDUP_REMOVED lines=11> */
.L_x_51:
[----:B------:R-:W1:Y:S01]  /*e4d0*/  S2R R5, SR_TID.X ;  /* 0x0000000000057919 */ /* 0x000e620000002100 */
[----:B------:R-:W-:Y:S01]  /*e4e0*/  ULDC.64 UR4, c[0x0][0x730] ;  /* 0x0001cc0000047ab9 */ /* 0x000fe20000000a00 */
[----:B------:R-:W-:Y:S02]  /*e4f0*/  IADD3 R16, R16, 0x1f, RZ ;  /* 0x0000001f10107810 */ /* 0x000fe40007ffe0ff */
[----:B------:R-:W-:Y:S02]  /*e500*/  ISETP.NE.U32.AND P0, PT, RZ, UR4, PT ;  /* 0x00000004ff007c0c */ /* 0x000fe4000bf05070 */
[----:B------:R-:W-:Y:S02]  /*e510*/  ISETP.GT.U32.AND P1, PT, R16, 0x3e, PT ;  /* 0x0000003e1000780c */ /* 0x000fe40003f24070 */
[----:B------:R-:W-:-:S13]  /*e520*/  ISETP.NE.AND.EX P0, PT, RZ, UR5, PT, P0 ;  /* 0x00000005ff007c0c */ /* 0x000fda000bf05300 */
[----:B------:R-:W2:Y:S01]  /*e530*/  @P0 LDC R46, c[0x0][0x720] ;  /* 0x0001c800ff2e0b82 */ /* 0x000ea20000000800 */
[C---:B-1----:R-:W-:Y:S02]  /*e540*/  SHF.L.U32 R0, R5.reuse, 0x5, RZ ;  /* 0x0000000505007819 */ /* 0x042fe400000006ff */
[----:B------:R-:W-:Y:S02]  /*e550*/  SHF.R.U32.HI R3, RZ, 0x1, R5 ;  /* 0x00000001ff037819 */ /* 0x000fe40000011605 */
[C---:B------:R-:W-:Y:S02]  /*e560*/  LOP3.LUT R2, R0.reuse, 0xc0, RZ, 0xc0, !PT ;  /* 0x000000c000027812 */ /* 0x040fe400078ec0ff */
[----:B------:R-:W-:Y:S02]  /*e570*/  LOP3.LUT R4, R0, 0x20, RZ, 0xc0, !PT ;  /* 0x0000002000047812 */ /* 0x000fe400078ec0ff */
[----:B------:R-:W-:Y:S02]  /*e580*/  LOP3.LUT R2, R2, 0x8, R3, 0xf8, !PT ;  /* 0x0000000802027812 */ /* 0x000fe400078ef803 */
[----:B------:R-:W-:-:S02]  /*e590*/  SHF.L.U32 R3, R5, 0x2, RZ ;  /* 0x0000000205037819 */ /* 0x000fc400000006ff */
[----:B------:R-:W-:Y:S01]  /*e5a0*/  LEA R4, R17, R4, 0x9 ;  /* 0x0000000411047211 */ /* 0x000fe200078e48ff */
[-C--:B--2---:R-:W-:Y:S01]  /*e5b0*/  FMUL R9, R25, R46.reuse ;  /* 0x0000002e19097220 */ /* 0x084fe20000400000 */
[----:B------:R-:W-:Y:S01]  /*e5c0*/  LOP3.LUT R3, R2, 0x18, R3, 0x78, !PT ;  /* 0x0000001802037812 */ /* 0x000fe200078e7803 */
[-C--:B------:R-:W-:Y:S01]  /*e5d0*/  FMUL R10, R227, R46.reuse ;  /* 0x0000002ee30a7220 */ /* 0x080fe20000400000 */
[----:B------:R-:W-:Y:S01]  /*e5e0*/  LOP3.LUT R0, R0, 0x100, RZ, 0xc0, !PT ;  /* 0x0000010000007812 */ /* 0x000fe200078ec0ff */
[-C--:B------:R-:W-:Y:S01]  /*e5f0*/  FMUL R217, R217, R46.reuse ;  /* 0x0000002ed9d97220 */ /* 0x080fe20000400000 */
[----:B------:R-:W-:Y:S01]  /*e600*/  LOP3.LUT P0, RZ, R5, 0x4, RZ, 0xc0, !PT ;  /* 0x0000000405ff7812 */ /* 0x000fe2000780c0ff */
[----:B------:R-:W-:Y:S01]  /*e610*/  FMUL R5, R19, R46 ;  /* 0x0000002e13057220 */ /* 0x000fe20000400000 */
[----:B------:R-:W-:Y:S01]  /*e620*/  IADD3 R3, R3, R4, R0 ;  /* 0x0000000403037210 */ /* 0x000fe20007ffe000 */
        /* <DEDUP_REMOVED lines=12> */
[----:B------:R-:W-:Y:S01]  /*e6f0*/  F2FP.BF16.F32.PACK_AB R5, R0, R5 ;  /* 0x000000050005723e */ /* 0x000fe200000010ff */
[-C--:B------:R-:W-:Y:S01]  /*e700*/  FMUL R14, R29, R46.reuse ;  /* 0x0000002e1d0e7220 */ /* 0x080fe20000400000 */
[----:B------:R-:W-:Y:S01]  /*e710*/  MOV R0, 0x10 ;  /* 0x0000001000007802 */ /* 0x000fe20000000f00 */
[----:B------:R-:W-:Y:S01]  /*e720*/  FMUL R16, R31, R46 ;  /* 0x0000002e1f107220 */ /* 0x000fe20000400000 */
[----:B------:R-:W-:Y:S01]  /*e730*/  LEA R3, R3, R22, 0x1 ;  /* 0x0000001603037211 */ /* 0x000fe200078e08ff */
        /* <DEDUP_REMOVED lines=62> */
[----:B------:R-:W-:Y:S01]  /*eb20*/  FMUL R46, R59, R46 ;  /* 0x0000002e3b2e7220 */ /* 0x000fe20000400000 */
[----:B------:R-:W-:-:S02]  /*eb30*/  F2FP.BF16.F32.PACK_AB R4, R217, R4 ;  /* 0x00000004d904723e */ /* 0x000fc400000010ff */
[----:B------:R-:W-:Y:S02]  /*eb40*/  F2FP.BF16.F32.PACK_AB R6, R221, R6 ;  /* 0x00000006dd06723e */ /* 0x000fe400000010ff */
[----:B------:R-:W-:Y:S02]  /*eb50*/  F2FP.BF16.F32.PACK_AB R7, R2, R7 ;  /* 0x000000070207723e */ /* 0x000fe400000010ff */
[----:B------:R-:W-:Y:S02]  /*eb60*/  F2FP.BF16.F32.PACK_AB R8, R225, R8 ;  /* 0x00000008e108723e */ /* 0x000fe400000010ff */
[----:B------:R-:W-:Y:S02]  /*eb70*/  F2FP.BF16.F32.PACK_AB R10, R229, R228 ;  /* 0x000000e4e50a723e */ /* 0x000fe400000010ff */
[----:B------:R-:W-:Y:S02]  /*eb80*/  F2FP.BF16.F32.PACK_AB R11, R12, R11 ;  /* 0x0000000b0c0b723e */ /* 0x000fe400000010ff */
[----:B------:R-:W-:-:S02]  /*eb90*/  SEL R0, R0, 0xfffffff0, !P0 ;  /* 0xfffffff000007807 */ /* 0x000fc40004000000 */
[----:B------:R-:W-:Y:S01]  /*eba0*/  IADD3 R21, R3, 0x1000, RZ ;  /* 0x0000100003157810 */ /* 0x000fe20007ffe0ff */
[----:B------:R-:W-:Y:S06]  /*ebb0*/  @P1 BRA `(.L_x_52) ;  /* 0x0000000000041947 */ /* 0x000fec0003800000 */
[----:B------:R-:W-:-:S04]  /*ebc0*/  DEPBAR.LE SB0, 0x1 ;  /* 0x000080400000791a */ /* 0x000fc80000000000 */
.L_x_52:
[----:B------:R-:W-:Y:S05]  /*ebd0*/  WARPSYNC.ALL ;  /* 0x0000000000007948 */ /* 0x000fea0003800000 */
[----:B------:R-:W-:Y:S01]  /*ebe0*/  BAR.SYNC.DEFER_BLOCKING 0x1, 0x80 ;  /* 0x0042000000007b1d */ /* 0x000fe20000010000 */
[C---:B------:R-:W-:Y:S02]  /*ebf0*/  LEA R21, R0.reuse, R21, 0x1 ;  /* 0x0000001500157211 */ /* 0x040fe400078e08ff */
[----:B------:R-:W-:Y:S02]  /*ec00*/  LEA R0, R0, R3, 0x1 ;  /* 0x0000000300007211 */ /* 0x000fe400078e08ff */
[----:B------:R-:W-:Y:S01]  /*ec10*/  F2FP.BF16.F32.PACK_AB R13, R13, R14 ;  /* 0x0000000e0d0d723e */ /* 0x000fe200000010ff */
[----:B------:R-:W-:Y:S01]  /*ec20*/  BSSY B0, `(.L_x_53) ;  /* 0x000001c000007945 */ /* 0x000fe20003800000 */
[----:B------:R-:W-:-:S02]  /*ec30*/  F2FP.BF16.F32.PACK_AB R15, R15, R16 ;  /* 0x000000100f0f723e */ /* 0x000fc400000010ff */
[----:B------:R-:W-:Y:S02]  /*ec40*/  F2FP.BF16.F32.PACK_AB R17, R17, R18 ;  /* 0x000000121111723e */ /* 0x000fe400000010ff */
[----:B------:R-:W-:Y:S02]  /*ec50*/  F2FP.BF16.F32.PACK_AB R12, R201, R200 ;  /* 0x000000c8c90c723e */ /* 0x000fe400000010ff */
[----:B------:R-:W-:Y:S02]  /*ec60*/  F2FP.BF16.F32.PACK_AB R14, R205, R204 ;  /* 0x000000cccd0e723e */ /* 0x000fe400000010ff */
[----:B------:R-:W-:Y:S02]  /*ec70*/  F2FP.BF16.F32.PACK_AB R16, R209, R208 ;  /* 0x000000d0d110723e */ /* 0x000fe400000010ff */
[----:B------:R-:W-:Y:S02]  /*ec80*/  F2FP.BF16.F32.PACK_AB R18, R213, R212 ;  /* 0x000000d4d512723e */ /* 0x000fe400000010ff */
[----:B------:R-:W-:Y:S01]  /*ec90*/  F2FP.BF16.F32.PACK_AB R19, R19, R20 ;  /* 0x000000141313723e */ /* 0x000fe200000010ff */
[----:B------:R1:W-:Y:S04]  /*eca0*/  STSM.16.M88.4 [R3], R4 ;  /* 0x0000000403007844 */ /* 0x0003e80000000200 */
[----:B------:R1:W-:Y:S01]  /*ecb0*/  STSM.16.M88.4 [R0], R8 ;  /* 0x0000000800007844 */ /* 0x0003e20000000200 */
[----:B------:R-:W-:Y:S01]  /*ecc0*/  @!PT LDS RZ, [RZ] ;  /* 0x00000000fffff984 */ /* 0x000fe20000000800 */
[----:B------:R-:W-:Y:S01]  /*ecd0*/  @!PT LDS RZ, [RZ] ;  /* 0x00000000fffff984 */ /* 0x000fe20000000800 */
[----:B------:R-:W-:Y:S01]  /*ece0*/  @!PT LDS RZ, [RZ] ;  /* 0x00000000fffff984 */ /* 0x000fe20000000800 */
[----:B------:R-:W-:Y:S01]  /*ecf0*/  @!PT LDS RZ, [RZ] ;  /* 0x00000000fffff984 */ /* 0x000fe20000000800 */
[----:B------:R2:W-:Y:S06]  /*ed00*/  MEMBAR.ALL.CTA ;  /* 0x0000000000007992 */ /* 0x0005ec0000008000 */
[----:B--2---:R-:W2:Y:S02]  /*ed10*/  FENCE.VIEW.ASYNC.S ;  /* 0x00000000000073c6 */ /* 0x004ea40000000000 */
[----:B--2---:R-:W-:Y:S06]  /*ed20*/  BAR.SYNC.DEFER_BLOCKING 0x1, 0x80 ;  /* 0x0042000000007b1d */ /* 0x004fec0000010000 */
[----:B------:R-:W-:Y:S05]  /*ed30*/  @P1 BRA `(.L_x_54) ;  /* 0x0000000000281947 */ /* 0x000fea0003800000 */
[----:B------:R-:W-:Y:S01]  /*ed40*/  S2UR UR44, SR_CTAID.Z ;  /* 0x00000000002c79c3 */ /* 0x000fe20000002700 */
[----:B------:R-:W-:Y:S01]  /*ed50*/  ULDC.64 UR4, c[0x0][0x198] ;  /* 0x0000660000047ab9 */ /* 0x000fe20000000a00 */
[----:B------:R-:W-:Y:S01]  /*ed60*/  R2UR UR40, R22 ;  /* 0x00000000162872ca */ /* 0x000fe200000e0000 */
[----:B------:R-:W-:Y:S01]  /*ed70*/  UIADD3 UR4, UP0, UR4, 0x670, URZ ;  /* 0x0000067004047890 */ /* 0x000fe2000ff1e03f */
[----:B------:R-:W-:-:S03]  /*ed80*/  UMOV UR41, URZ ;  /* 0x0000003f00297c82 */ /* 0x000fc60008000000 */
[----:B------:R-:W-:Y:S01]  /*ed90*/  UIADD3.X UR5, URZ, UR5, URZ, UP0, !UPT ;  /* 0x000000053f057290 */ /* 0x000fe200087fe43f */
[----:B------:R-:W2:Y:S08]  /*eda0*/  S2UR UR43, SR_CTAID.Y ;  /* 0x00000000002b79c3 */ /* 0x000eb00000002600 */
[----:B--2---:R2:W-:Y:S01]  /*edb0*/  UTMASTG.4D [UR40], [UR4] ;  /* 0x00000028040073b5 */ /* 0x0045e20008018000 */
[----:B------:R0:W-:Y:S01]  /*edc0*/  UTMACMDFLUSH ;  /* 0x00000000000079b7 */ /* 0x0001e20000000000 */
[----:B--2---:R-:W-:-:S04]  /*edd0*/  DEPBAR.LE SB0, 0x1 ;  /* 0x000080400000791a */ /* 0x004fc80000000000 */
.L_x_54:
[----:B------:R-:W-:Y:S05]  /*ede0*/  BSYNC B0 ;  /* 0x0000000000007941 */ /* 0x000fea0003800000 */
.L_x_53:
[----:B------:R-:W-:Y:S01]  /*edf0*/  BAR.SYNC.DEFER_BLOCKING 0x1, 0x80 ;  /* 0x0042000000007b1d */ /* 0x000fe20000010000 */
[----:B------:R-:W-:Y:S02]  /*ee00*/  F2FP.BF16.F32.PACK_AB R184, R185, R184 ;  /* 0x000000b8b9b8723e */ /* 0x000fe400000010ff */
[----:B------:R-:W-:Y:S02]  /*ee10*/  F2FP.BF16.F32.PACK_AB R192, R193, R192 ;  /* 0x000000c0c1c0723e */ /* 0x000fe400000010ff */
[----:B------:R-:W-:Y:S01]  /*ee20*/  F2FP.BF16.F32.PACK_AB R185, R23, R24 ;  /* 0x0000001817b9723e */ /* 0x000fe200000010ff */
[----:B------:R-:W-:Y:S01]  /*ee30*/  BSSY B0, `(.L_x_55) ;  /* 0x000001b000007945 */ /* 0x000fe20003800000 */
[----:B------:R-:W-:Y:S02]  /*ee40*/  F2FP.BF16.F32.PACK_AB R186, R189, R188 ;  /* 0x000000bcbdba723e */ /* 0x000fe400000010ff */
[----:B------:R-:W-:Y:S02]  /*ee50*/  F2FP.BF16.F32.PACK_AB R187, R25, R26 ;  /* 0x0000001a19bb723e */ /* 0x000fe400000010ff */
[----:B------:R-:W-:-:S02]  /*ee60*/  F2FP.BF16.F32.PACK_AB R193, R27, R28 ;  /* 0x0000001c1bc1723e */ /* 0x000fc400000010ff */
[----:B------:R-:W-:Y:S02]  /*ee70*/  F2FP.BF16.F32.PACK_AB R194, R197, R196 ;  /* 0x000000c4c5c2723e */ /* 0x000fe400000010ff */
[----:B------:R-:W-:Y:S01]  /*ee80*/  F2FP.BF16.F32.PACK_AB R195, R29, R30 ;  /* 0x0000001e1dc3723e */ /* 0x000fe200000010ff */
[----:B------:R2:W-:Y:S04]  /*ee90*/  STSM.16.M88.4 [R3+0x1000], R12 ;  /* 0x0010000c03007844 */ /* 0x0005e80000000200 */
[----:B------:R2:W-:Y:S01]  /*eea0*/  STSM.16.M88.4 [R0+0x1000], R16 ;  /* 0x0010001000007844 */ /* 0x0005e20000000200 */
[----:B------:R-:W-:Y:S01]  /*eeb0*/  @!PT LDS RZ, [RZ] ;  /* 0x00000000fffff984 */ /* 0x000fe20000000800 */
[----:B------:R-:W-:Y:S01]  /*eec0*/  @!PT LDS RZ, [RZ] ;  /* 0x00000000fffff984 */ /* 0x000fe20000000800 */
[----:B------:R-:W-:Y:S01]  /*eed0*/  @!PT LDS RZ, [RZ] ;  /* 0x00000000fffff984 */ /* 0x000fe20000000800 */
[----:B------:R-:W-:Y:S01]  /*eee0*/  @!PT LDS RZ, [RZ] ;  /* 0x00000000fffff984 */ /* 0x000fe20000000800 */
[----:B------:R3:W-:Y:S06]  /*eef0*/  MEMBAR.ALL.CTA ;  /* 0x0000000000007992 */ /* 0x0007ec0000008000 */
[----:B---3--:R-:W3:Y:S02]  /*ef00*/  FENCE.VIEW.ASYNC.S ;  /* 0x00000000000073c6 */ /* 0x008ee40000000000 */
[----:B---3--:R-:W-:Y:S06]  /*ef10*/  BAR.SYNC.DEFER_BLOCKING 0x1, 0x80 ;  /* 0x0042000000007b1d */ /* 0x008fec0000010000 */
[----:B------:R-:W-:Y:S05]  /*ef20*/  @P1 BRA `(.L_x_56) ;  /* 0x00000000002c1947 */ /* 0x000fea0003800000 */
[----:B------:R-:W-:Y:S01]  /*ef30*/  S2UR UR44, SR_CTAID.Z ;  /* 0x00000000002c79c3 */ /* 0x000fe20000002700 */
[----:B------:R-:W-:Y:S01]  /*ef40*/  R2UR UR40, R22 ;  /* 0x00000000162872ca */ /* 0x000fe200000e0000 */
[----:B------:R-:W-:Y:S01]  /*ef50*/  ULDC.64 UR4, c[0x0][0x198] ;  /* 0x0000660000047ab9 */ /* 0x000fe20000000a00 */
[----:B------:R-:W-:Y:S01]  /*ef60*/  UMOV UR41, 0x20 ;  /* 0x0000002000297882 */ /* 0x000fe20000000000 */
[----:B------:R-:W-:-:S04]  /*ef70*/  UIADD3 UR4, UP0, UR4, 0x670, URZ ;  /* 0x0000067004047890 */ /* 0x000fc8000ff1e03f */
[----:B------:R-:W3:Y:S01]  /*ef80*/  S2UR UR43, SR_CTAID.Y ;  /* 0x00000000002b79c3 */ /* 0x000ee20000002600 */
[----:B------:R-:W-:-:S05]  /*ef90*/  UIADD3.X UR5, URZ, UR5, URZ, UP0, !UPT ;  /* 0x000000053f057290 */ /* 0x000fca00087fe43f */
[----:B------:R-:W-:-:S09]  /*efa0*/  UIADD3 UR40, UR40, 0x1000, URZ ;  /* 0x0000100028287890 */ /* 0x000fd2000fffe03f */
[----:B---3--:R3:W-:Y:S01]  /*efb0*/  UTMASTG.4D [UR40], [UR4] ;  /* 0x00000028040073b5 */ /* 0x0087e20008018000 */
[----:B------:R0:W-:Y:S01]  /*efc0*/  UTMACMDFLUSH ;  /* 0x00000000000079b7 */ /* 0x0001e20000000000 */
[----:B---3--:R-:W-:-:S04]  /*efd0*/  DEPBAR.LE SB0, 0x1 ;  /* 0x000080400000791a */ /* 0x008fc80000000000 */
.L_x_56:
[----:B------:R-:W-:Y:S05]  /*efe0*/  BSYNC B0 ;  /* 0x0000000000007941 */ /* 0x000fea0003800000 */
.L_x_55:
        /* <DEDUP_REMOVED lines=17> */
[----:B----4-:R-:W4:Y:S02]  /*f100*/  FENCE.VIEW.ASYNC.S ;  /* 0x00000000000073c6 */ /* 0x010f240000000000 */
[----:B----4-:R-:W-:Y:S06]  /*f110*/  BAR.SYNC.DEFER_BLOCKING 0x1, 0x80 ;  /* 0x0042000000007b1d */ /* 0x010fec0000010000 */
[----:B------:R-:W-:Y:S05]  /*f120*/  @P1 BRA `(.L_x_58) ;  /* 0x00000000002c1947 */ /* 0x000fea0003800000 */
[----:B------:R-:W-:Y:S01]  /*f130*/  S2UR UR12, SR_CTAID.Z ;  /* 0x00000000000c79c3 */ /* 0x000fe20000002700 */
[----:B------:R-:W-:Y:S01]  /*f140*/  ULDC.64 UR4, c[0x0][0x198] ;  /* 0x0000660000047ab9 */ /* 0x000fe20000000a00 */
[----:B------:R-:W-:Y:S01]  /*f150*/  R2UR UR8, R22 ;  /* 0x00000000160872ca */ /* 0x000fe200000e0000 */
[----:B------:R-:W-:Y:S01]  /*f160*/  UIADD3 UR4, UP0, UR4, 0x670, URZ ;  /* 0x0000067004047890 */ /* 0x000fe2000ff1e03f */
[----:B------:R-:W-:Y:S01]  /*f170*/  UMOV UR9, 0x40 ;  /* 0x0000004000097882 */ /* 0x000fe20000000000 */
[----:B------:R-:W-:Y:S02]  /*f180*/  UMOV UR10, UR42 ;  /* 0x0000002a000a7c82 */ /* 0x000fe40008000000 */
[----:B------:R-:W-:Y:S01]  /*f190*/  UIADD3.X UR5, URZ, UR5, URZ, UP0, !UPT ;  /* 0x000000053f057290 */ /* 0x000fe200087fe43f */
[----:B------:R-:W4:Y:S08]  /*f1a0*/  S2UR UR11, SR_CTAID.Y ;  /* 0x00000000000b79c3 */ /* 0x000f300000002600 */
[----:B----4-:R4:W-:Y:S01]  /*f1b0*/  UTMASTG.4D [UR8], [UR4] ;  /* 0x00000008040073b5 */ /* 0x0109e20008018000 */
[----:B------:R0:W-:Y:S01]  /*f1c0*/  UTMACMDFLUSH ;  /* 0x00000000000079b7 */ /* 0x0001e20000000000 */
[----:B----4-:R-:W-:-:S04]  /*f1d0*/  DEPBAR.LE SB0, 0x1 ;  /* 0x000080400000791a */ /* 0x010fc80000000000 */
.L_x_58:
[----:B------:R-:W-:Y:S05]  /*f1e0*/  BSYNC B0 ;  /* 0x0000000000007941 */ /* 0x000fea0003800000 */
.L_x_57:
        /* <DEDUP_REMOVED lines=11> */
[----:B------:R4:W-:Y:S01]  /*f2a0*/  STSM.16.M88.4 [R21], R176 ;  /* 0x000000b015007844 */ /* 0x0009e20000000200 */
[----:B------:R-:W-:Y:S01]  /*f2b0*/  @!PT LDS RZ, [RZ] ;  /* 0x00000000fffff984 */ /* 0x000fe20000000800 */
[----:B------:R-:W-:Y:S01]  /*f2c0*/  @!PT LDS RZ, [RZ] ;  /* 0x00000000fffff984 */ /* 0x000fe20000000800 */
[----:B------:R-:W-:Y:S01]  /*f2d0*/  @!PT LDS RZ, [RZ] ;  /* 0x00000000fffff984 */ /* 0x000fe20000000800 */
[----:B------:R-:W-:Y:S01]  /*f2e0*/  @!PT LDS RZ, [RZ] ;  /* 0x00000000fffff984 */ /* 0x000fe20000000800 */
[----:B------:R5:W-:Y:S06]  /*f2f0*/  MEMBAR.ALL.CTA ;  /* 0x0000000000007992 */ /* 0x000bec0000008000 */
[----:B-----5:R-:W5:Y:S02]  /*f300*/  FENCE.VIEW.ASYNC.S ;  /* 0x00000000000073c6 */ /* 0x020f640000000000 */
[----:B-----5:R-:W-:Y:S06]  /*f310*/  BAR.SYNC.DEFER_BLOCKING 0x1, 0x80 ;  /* 0x0042000000007b1d */ /* 0x020fec0000010000 */
[----:B------:R-:W-:Y:S05]  /*f320*/  @P1 BRA `(.L_x_60) ;  /* 0x00000000002c1947 */ /* 0x000fea0003800000 */
[----:B------:R-:W-:Y:S01]  /*f330*/  S2UR UR44, SR_CTAID.Z ;  /* 0x00000000002c79c3 */ /* 0x000fe20000002700 */
[----:B------:R-:W-:Y:S01]  /*f340*/  R2UR UR40, R22 ;  /* 0x00000000162872ca */ /* 0x000fe200000e0000 */
[----:B------:R-:W-:Y:S01]  /*f350*/  ULDC.64 UR4, c[0x0][0x198] ;  /* 0x0000660000047ab9 */ /* 0x000fe20000000a00 */
[----:B------:R-:W-:Y:S01]  /*f360*/  UMOV UR41, 0x60 ;  /* 0x0000006000297882 */ /* 0x000fe20000000000 */
[----:B------:R-:W-:-:S04]  /*f370*/  UIADD3 UR4, UP0, UR4, 0x670, URZ ;  /* 0x0000067004047890 */ /* 0x000fc8000ff1e03f */
[----:B------:R-:W5:Y:S01]  /*f380*/  S2UR UR43, SR_CTAID.Y ;  /* 0x00000000002b79c3 */ /* 0x000f620000002600 */
[----:B------:R-:W-:-:S05]  /*f390*/  UIADD3.X UR5, URZ, UR5, URZ, UP0, !UPT ;  /* 0x000000053f057290 */ /* 0x000fca00087fe43f */
[----:B------:R-:W-:-:S09]  /*f3a0*/  UIADD3 UR40, UR40, 0x1000, URZ ;  /* 0x0000100028287890 */ /* 0x000fd2000fffe03f */
[----:B-----5:R1:W-:Y:S01]  /*f3b0*/  UTMASTG.4D [UR40], [UR4] ;  /* 0x00000028040073b5 */ /* 0x0203e20008018000 */
[----:B------:R0:W-:Y:S01]  /*f3c0*/  UTMACMDFLUSH ;  /* 0x00000000000079b7 */ /* 0x0001e20000000000 */
[----:B-1----:R-:W-:-:S04]  /*f3d0*/  DEPBAR.LE SB0, 0x1 ;  /* 0x000080400000791a */ /* 0x002fc80000000000 */
.L_x_60:
[----:B------:R-:W-:Y:S05]  /*f3e0*/  BSYNC B0 ;  /* 0x0000000000007941 */ /* 0x000fea0003800000 */
.L_x_59:
[----:B------:R-:W-:Y:S06]  /*f3f0*/  BAR.SYNC.DEFER_BLOCKING 0x1, 0x80 ;  /* 0x0042000000007b1d */ /* 0x000fec0000010000 */
[----:B------:R-:W-:Y:S01]  /*f400*/  BSSY B0, `(.L_x_61) ;  /* 0x0000015000007945 */ /* 0x000fe20003800000 */
[----:B------:R1:W-:Y:S04]  /*f410*/  STSM.16.M88.4 [R3], R152 ;  /* 0x0000009803007844 */ /* 0x0003e80000000200 */
        /* <DEDUP_REMOVED lines=16> */
[----:B------:R-:W5:Y:S08]  /*f520*/  S2UR UR11, SR_CTAID.Y ;  /* 0x00000000000b79c3 */ /* 0x000f700000002600 */
[----:B-----5:R1:W-:Y:S02]  /*f530*/  UTMASTG.4D [UR8], [UR4] ;  /* 0x00000008040073b5 */ /* 0x0203e40008018000 */
[----:B-1----:R0:W-:Y:S02]  /*f540*/  UTMACMDFLUSH ;  /* 0x00000000000079b7 */ /* 0x0021e40000000000 */
.L_x_62:
[----:B------:R-:W-:Y:S05]  /*f550*/  BSYNC B0 ;  /* 0x0000000000007941 */ /* 0x000fea0003800000 */
.L_x_61:
[----:B------:R-:W-:Y:S01]  /*f560*/  UIADD3 UR37, UR37, -0x1, URZ ;  /* 0xffffffff25257890 */ /* 0x000fe2000fffe03f */
[----:B------:R-:W-:-:S04]  /*f570*/  DEPBAR.LE SB0, 0x0 ;  /* 0x000080000000791a */ /* 0x000fc80000000000 */
[----:B------:R-:W-:-:S04]  /*f580*/  USHF.L.U32 UR4, UR37, 0x3, URZ ;  /* 0x0000000325047899 */ /* 0x000fc8000800063f */
[----:B------:R-:W-:-:S04]  /*f590*/  ULOP3.LUT UR4, UR4, 0x8, URZ, 0xe2, !UPT ;  /* 0x0000000804047892 */ /* 0x000fc8000f8ee23f */
[----:B------:R-:W-:-:S06]  /*f5a0*/  ULOP3.LUT UR4, UR4, 0x18, URZ, 0x3c, !UPT ;  /* 0x0000001804047892 */ /* 0x000fcc000f8e3c3f */
[----:B-123--:R-:W-:-:S04]  /*f5b0*/  MOV R0, UR4 ;  /* 0x0000000400007c02 */ /* 0x00efc80008000f00 */
[----:B------:R-:W-:Y:S01]  /*f5c0*/  SYNCS.ARRIVE.TRANS64.A1T0 RZ, [R0+UR36+0x6e090], RZ ;  /* 0x06e090ff00ff79a7 */ /* 0x000fe20008100024 */
[----:B------:R-:W-:Y:S05]  /*f5d0*/  EXIT ;  /* 0x000000000000794d */ /* 0x000fea0003800000 */
.L_x_6:
[----:B------:R-:W-:-:S08]  /*f5e0*/  UISETP.NE.AND UP0, UPT, UR5, 0x1, UPT ;  /* 0x000000010500788c */ /* 0x000fd0000bf05270 */
[----:B------:R-:W1:-:S00]  /*f5f0*/  USETMAXREG.DEALLOC.CTAPOOL 0x18 ;  /* 0x00000018000079c8 */ /* 0x000e4000080e0500 */
[----:B------:R-:W-:-:S13]  /*f600*/  PLOP3.LUT P0, PT, PT, PT, UP0, 0x80, 0x0 ;  /* 0x000000000000781c */ /* 0x000fda0003f0f008 */
[----:B------:R-:W-:Y:S05]  /*f610*/  @P0 EXIT ;  /* 0x000000000000094d */ /* 0x000fea0003800000 */
[----:B------:R-:W2:Y:S01]  /*f620*/  S2UR UR11, SR_CTAID.X ;  /* 0x00000000000b79c3 */ /* 0x000ea20000002500 */
[----:B------:R-:W-:Y:S01]  /*f630*/  ELECT P3, URZ, PT ;  /* 0x00000000003f782f */ /* 0x000fe20003860000 */
[----:B------:R-:W-:Y:S01]  /*f640*/  BSSY B0, `(.L_x_63) ;  /* 0x0000043000007945 */ /* 0x000fe20003800000 */
[----:B-1----:R-:W-:Y:S02]  /*f650*/  MOV R0, RZ ;  /* 0x000000ff00007202 */ /* 0x002fe40000000f00 */
[----:B------:R-:W-:Y:S02]  /*f660*/  MOV R7, RZ ;  /* 0x000000ff00077202 */ /* 0x000fe40000000f00 */
[----:B------:R-:W-:Y:S01]  /*f670*/  MOV R3, RZ ;  /* 0x000000ff00037202 */ /* 0x000fe20000000f00 */
[----:B------:R-:W1:Y:S08]  /*f680*/  S2UR UR52, SR_CTAID.Y ;  /* 0x00000000003479c3 */ /* 0x000e700000002600 */
[----:B------:R-:W3:Y:S01]  /*f690*/  S2UR UR53, SR_CTAID.Z ;  /* 0x00000000003579c3 */ /* 0x000ee20000002700 */
[----:B--2---:R-:W-:Y:S01]  /*f6a0*/  USHF.L.U32 UR11, UR11, 0x7, URZ ;  /* 0x000000070b0b7899 */ /* 0x004fe2000800063f */
[----:B------:R-:W-:Y:S11]  /*f6b0*/  @!P3 BRA `(.L_x_64) ;  /* 0x0000000000ecb947 */ /* 0x000ff60003800000 */
[----:B------:R-:W2:Y:S01]  /*f6c0*/  S2R R3, SR_CgaCtaId ;  /* 0x0000000000037919 */ /* 0x000ea20000008800 */
[----:B------:R-:W-:Y:S02]  /*f6d0*/  MOV R2, 0x400 ;  /* 0x0000040000027802 */ /* 0x000fe40000000f00 */
[----:B------:R-:W-:Y:S02]  /*f6e0*/  MOV R4, 0x1 ;  /* 0x0000000100047802 */ /* 0x000fe40000000f00 */
[----:B--2---:R-:W-:Y:S02]  /*f6f0*/  LEA R3, R3, R2, 0x18 ;  /* 0x0000000203037211 */ /* 0x004fe400078ec0ff */
[----:B------:R-:W-:-:S04]  /*f700*/  SHF.L.U32 R2, R4, 0x1f, RZ ;  /* 0x0000001f04027819 */ /* 0x000fc800000006ff */
[----:B------:R-:W2:Y:S02]  /*f710*/  SYNCS.PHASECHK.TRANS64.TRYWAIT P0, [R3+URZ+0x6e060], R2 ;  /* 0x06e06002030075a7 */ /* 0x000ea4000800017f */
[----:B--2---:R-:W-:Y:S05]  /*f720*/  @!P0 BRA `(.L_x_65) ;  /* 0x0000001800f88947 */ /* 0x004fea0003800000 */
.L_x_101:
[----:B------:R-:W-:Y:S01]  /*f730*/  ULOP3.LUT UR5, UR4, 0x2, URZ, 0xfc, !UPT ;  /* 0x0000000204057892 */ /* 0x000fe2000f8efc3f */
[----:B--2---:R-:W-:-:S03]  /*f740*/  @P2 MOV R2, 0x5000 ;  /* 0x0000500000022802 */ /* 0x004fc60000000f00 */
[----:B------:R-:W-:Y:S01]  /*f750*/  UPRMT UR5, UR5, 0x9910, URZ ;  /* 0x0000991005057896 */ /* 0x000fe2000800003f */
[----:B------:R2:W-:Y:S03]  /*f760*/  @P2 SYNCS.ARRIVE.TRANS64 RZ, [R3+URZ+0x6e050], R2 ;  /* 0x06e0500203ff29a7 */ /* 0x0005e6000800003f */
[----:B------:R-:W-:-:S06]  /*f770*/  UISETP.NE.AND UP0, UPT, UR5, 0x2, UPT ;  /* 0x000000020500788c */ /* 0x000fcc000bf05270 */
[----:B------:R-:W-:-:S13]  /*f780*/  PLOP3.LUT P0, PT, PT, PT, UP0, 0x80, 0x0 ;  /* 0x000000000000781c */ /* 0x000fda0003f0f008 */
[----:B--2---:R-:W-:Y:S05]  /*f790*/  @P0 BRA `(.L_x_66) ;  /* 0x0000000000040947 */ /* 0x004fea0003800000 */
[----:B-1-3--:R-:W-:Y:S01]  /*f7a0*/  BPT.TRAP 0x1 ;  /* 0x000000040000795c */ /* 0x00afe20000300000 */
.L_x_66:
[----:B------:R-:W-:-:S04]  /*f7b0*/  LOP3.LUT P0, RZ, R6, 0x1f, RZ, 0xc0, !PT ;  /* 0x0000001f06ff7812 */ /* 0x000fc8000780c0ff */
[----:B------:R-:W-:-:S13]  /*f7c0*/  PLOP3.LUT P0, PT, P0, P2, PT, 0x2a, 0x0 ;  /* 0x000000000000781c */ /* 0x000fda0000704572 */
[----:B------:R-:W-:Y:S05]  /*f7d0*/  @P0 BRA `(.L_x_67) ;  /* 0x0000000000040947 */ /* 0x000fea0003800000 */
[----:B-1-3--:R-:W-:Y:S01]  /*f7e0*/  BPT.TRAP 0x1 ;  /* 0x000000040000795c */ /* 0x00afe20000300000 */
.L_x_67:
[----:B------:R-:W-:Y:S01]  /*f7f0*/  R2UR UR8, R3 ;  /* 0x00000000030872ca */ /* 0x000fe200000e0000 */
[----:B------:R-:W-:Y:S01]  /*f800*/  ULDC.64 UR6, c[0x0][0x198] ;  /* 0x0000660000067ab9 */ /* 0x000fe20000000a00 */
[----:B------:R-:W-:Y:S01]  /*f810*/  UMOV UR14, 0x0 ;  /* 0x00000000000e7882 */ /* 0x000fe20000000000 */
[----:B------:R-:W-:Y:S01]  /*f820*/  UIADD3 UR6, UP0, UR6, 0xf0, URZ ;  /* 0x000000f006067890 */ /* 0x000fe2000ff1e03f */
[----:B------:R-:W-:Y:S01]  /*f830*/  MOV R7, 0x40 ;  /* 0x0000004000077802 */ /* 0x000fe20000000f00 */
[----:B------:R-:W-:Y:S01]  /*f840*/  UMOV UR15, 0x10000000 ;  /* 0x10000000000f7882 */ /* 0x000fe20000000000 */
[----:B------:R-:W-:Y:S01]  /*f850*/  UMOV UR10, URZ ;  /* 0x0000003f000a7c82 */ /* 0x000fe20008000000 */
[----:B------:R-:W-:Y:S01]  /*f860*/  UIADD3.X UR7, URZ, UR7, URZ, UP0, !UPT ;  /* 0x000000073f077290 */ /* 0x000fe200087fe43f */
[----:B------:R-:W-:Y:S01]  /*f870*/  MOV R3, 0x1 ;  /* 0x0000000100037802 */ /* 0x000fe20000000f00 */
[----:B-1----:R-:W-:Y:S01]  /*f880*/  UMOV UR12, UR52 ;  /* 0x00000034000c7c82 */ /* 0x002fe20008000000 */
[----:B---3--:R-:W-:Y:S01]  /*f890*/  UMOV UR13, UR53 ;  /* 0x00000035000d7c82 */ /* 0x008fe20008000000 */
[----:B------:R-:W-:Y:S01]  /*f8a0*/  UMOV UR34, 0x20 ;  /* 0x0000002000227882 */ /* 0x000fe20000000000 */
[----:B------:R-:W-:Y:S01]  /*f8b0*/  UMOV UR35, UR11 ;  /* 0x0000000b00237c82 */ /* 0x000fe20008000000 */
[----:B------:R-:W-:-:S02]  /*f8c0*/  UIADD3 UR9, UR8, 0x6e050, URZ ;  /* 0x0006e05008097890 */ /* 0x000fc4000fffe03f */
[----:B------:R-:W-:Y:S02]  /*f8d0*/  UIADD3 UR32, UR8, 0x1000, URZ ;  /* 0x0000100008207890 */ /* 0x000fe4000fffe03f */
[----:B------:R-:W-:Y:S02]  /*f8e0*/  UIADD3 UR24, UR8, 0x2000, URZ ;  /* 0x0000200008187890 */ /* 0x000fe4000fffe03f */
[----:B------:R-:W-:Y:S02]  /*f8f0*/  UIADD3 UR16, UR8, 0x3000, URZ ;  /* 0x0000300008107890 */ /* 0x000fe4000fffe03f */
[----:B------:R-:W-:Y:S02]  /*f900*/  UIADD3 UR48, UR8, 0x4000, URZ ;  /* 0x0000400008307890 */ /* 0x000fe4000fffe03f */
[----:B------:R2:W-:Y:S01]  /*f910*/  UTMALDG.4D [UR8], [UR6], desc[UR14] ;  /* 0x00000e08060075b4 */ /* 0x0005e20008019000 */
[----:B------:R-:W-:Y:S01]  /*f920*/  UMOV UR36, UR52 ;  /* 0x0000003400247c82 */ /* 0x000fe20008000000 */
[----:B------:R-:W-:Y:S01]  /*f930*/  UMOV UR37, UR53 ;  /* 0x0000003500257c82 */ /* 0x000fe20008000000 */
[----:B------:R-:W-:Y:S01]  /*f940*/  UMOV UR33, UR9 ;  /* 0x0000000900217c82 */ /* 0x000fe20008000000 */
[----:B------:R-:W-:Y:S01]  /*f950*/  UMOV UR26, 0x40 ;  /* 0x00000040001a7882 */ /* 0x000fe20000000000 */
[----:B------:R-:W-:Y:S01]  /*f960*/  UMOV UR27, UR11 ;  /* 0x0000000b001b7c82 */ /* 0x000fe20008000000 */
[----:B------:R-:W-:Y:S01]  /*f970*/  UMOV UR28, UR52 ;  /* 0x00000034001c7c82 */ /* 0x000fe20008000000 */
[----:B------:R-:W-:Y:S01]  /*f980*/  UMOV UR29, UR53 ;  /* 0x00000035001d7c82 */ /* 0x000fe20008000000 */
[----:B------:R-:W-:Y:S01]  /*f990*/  UMOV UR25, UR9 ;  /* 0x0000000900197c82 */ /* 0x000fe20008000000 */
[----:B------:R-:W-:Y:S01]  /*f9a0*/  UMOV UR18, 0x60 ;  /* 0x0000006000127882 */ /* 0x000fe20000000000 */
[----:B------:R-:W-:Y:S01]  /*f9b0*/  UMOV UR19, UR11 ;  /* 0x0000000b00137c82 */ /* 0x000fe20008000000 */
[----:B------:R-:W-:Y:S01]  /*f9c0*/  UMOV UR20, UR52 ;  /* 0x0000003400147c82 */ /* 0x000fe20008000000 */
[----:B------:R2:W-:Y:S01]  /*f9d0*/  UTMALDG.4D [UR32], [UR6], desc[UR14] ;  /* 0x00000e20060075b4 */ /* 0x0005e20008019000 */
[----:B------:R-:W-:Y:S01]  /*f9e0*/  UMOV UR21, UR53 ;  /* 0x0000003500157c82 */ /* 0x000fe20008000000 */
[----:B------:R-:W-:Y:S01]  /*f9f0*/  UMOV UR17, UR9 ;  /* 0x0000000900117c82 */ /* 0x000fe20008000000 */
[----:B------:R-:W-:Y:S01]  /*fa00*/  UMOV UR50, 0x80 ;  /* 0x0000008000327882 */ /* 0x000fe20000000000 */
[----:B------:R-:W-:Y:S01]  /*fa10*/  UMOV UR51, UR11 ;  /* 0x0000000b00337c82 */ /* 0x000fe20008000000 */
[----:B------:R-:W-:Y:S01]  /*fa20*/  UMOV UR49, UR9 ;  /* 0x0000000900317c82 */ /* 0x000fe20008000000 */
[----:B------:R2:W-:Y:S01]  /*fa30*/  UTMALDG.4D [UR24], [UR6], desc[UR14] ;  /* 0x00000e18060075b4 */ /* 0x0005e20008019000 */
[----:B------:R2:W-:Y:S01]  /*fa40*/  UTMALDG.4D [UR16], [UR6], desc[UR14] ;  /* 0x00000e10060075b4 */ /* 0x0005e20008019000 */
[----:B------:R2:W-:Y:S02]  /*fa50*/  UTMALDG.4D [UR48], [UR6], desc[UR14] ;  /* 0x00000e30060075b4 */ /* 0x0005e40008019000 */
[----:B--2---:R-:W-:Y:S01]  /*fa60*/  NOP ;  /* 0x0000000000007918 */ /* 0x004fe20000000000 */
.L_x_64:
[----:B-1-3--:R-:W-:Y:S05]  /*fa70*/  BSYNC B0 ;  /* 0x0000000000007941 */ /* 0x00afea0003800000 */
.L_x_63:
[----:B------:R-:W1:Y:S01]  /*fa80*/  LDC R2, c[0x0][0x28c] ;  /* 0x0000a300ff027b82 */ /* 0x000e620000000800 */
[----:B------:R-:W-:Y:S01]  /*fa90*/  BSSY B0, `(.L_x_68) ;  /* 0x000003f000007945 */ /* 0x000fe20003800000 */
[----:B-1----:R-:W-:-:S13]  /*faa0*/  ISETP.GT.AND P4, PT, R2, RZ, P3 ;  /* 0x000000ff0200720c */ /* 0x002fda0001f84270 */
[----:B------:R-:W-:Y:S05]  /*fab0*/  @!P4 BRA `(.L_x_69) ;  /* 0x0000000000f0c947 */ /* 0x000fea0003800000 */
[----:B------:R-:W1:Y:S01]  /*fac0*/  S2R R5, SR_CgaCtaId ;  /* 0x0000000000057919 */ /* 0x000e620000008800 */
[----:B------:R-:W-:-:S04]  /*fad0*/  MOV R0, 0x400 ;  /* 0x0000040000007802 */ /* 0x000fc80000000f00 */
[----:B-1----:R-:W-:Y:S02]  /*fae0*/  LEA R5, R5, R0, 0x18 ;  /* 0x0000000005057211 */ /* 0x002fe400078ec0ff */
[----:B------:R-:W-:-:S04]  /*faf0*/  MOV R0, 0x1 ;  /* 0x0000000100007802 */ /* 0x000fc80000000f00 */
[----:B------:R-:W-:-:S04]  /*fb00*/  SHF.L.U32 R0, R0, 0x1f, RZ ;  /* 0x0000001f00007819 */ /* 0x000fc800000006ff */
[----:B------:R-:W1:Y:S02]  /*fb10*/  SYNCS.PHASECHK.TRANS64.TRYWAIT P0, [R5+URZ+0x6e028], R0 ;  /* 0x06e02800050075a7 */ /* 0x000e64000800017f */
[----:B-1----:R-:W-:Y:S05]  /*fb20*/  @!P0 BRA `(.L_x_70) ;  /* 0x00000018000c8947 */ /* 0x002fea0003800000 */
.L_x_102:
[----:B------:R-:W-:Y:S01]  /*fb30*/  ULOP3.LUT UR5, UR4, 0x2, URZ, 0xfc, !UPT ;  /* 0x0000000204057892 */ /* 0x000fe2000f8efc3f */
[----:B-1----:R-:W-:-:S03]  /*fb40*/  @P2 MOV R0, 0x14000 ;  /* 0x0001400000002802 */ /* 0x002fc60000000f00 */
[----:B------:R-:W-:Y:S01]  /*fb50*/  UPRMT UR5, UR5, 0x9910, URZ ;  /* 0x0000991005057896 */ /* 0x000fe2000800003f */
[----:B------:R1:W-:Y:S03]  /*fb60*/  @P2 SYNCS.ARRIVE.TRANS64 RZ, [R5+URZ+0x6e000], R0 ;  /* 0x06e0000005ff29a7 */ /* 0x0003e6000800003f */
[----:B------:R-:W-:-:S06]  /*fb70*/  UISETP.NE.AND UP0, UPT, UR5, 0x2, UPT ;  /* 0x000000020500788c */ /* 0x000fcc000bf05270 */
[----:B------:R-:W-:-:S13]  /*fb80*/  PLOP3.LUT P0, PT, PT, PT, UP0, 0x80, 0x0 ;  /* 0x000000000000781c */ /* 0x000fda0003f0f008 */
[----:B-1----:R-:W-:Y:S05]  /*fb90*/  @P0 BRA `(.L_x_71) ;  /* 0x0000000000040947 */ /* 0x002fea0003800000 */
[----:B------:R-:W-:Y:S01]  /*fba0*/  BPT.TRAP 0x1 ;  /* 0x000000040000795c */ /* 0x000fe20000300000 */
.L_x_71:
[----:B------:R-:W-:-:S04]  /*fbb0*/  LOP3.LUT P0, RZ, R6, 0x1f, RZ, 0xc0, !PT ;  /* 0x0000001f06ff7812 */ /* 0x000fc8000780c0ff */
[----:B------:R-:W-:-:S13]  /*fbc0*/  PLOP3.LUT P0, PT, P0, P2, PT, 0x2a, 0x0 ;  /* 0x000000000000781c */ /* 0x000fda0000704572 */
[----:B------:R-:W-:Y:S05]  /*fbd0*/  @P0 BRA `(.L_x_72) ;  /* 0x0000000000040947 */ /* 0x000fea0003800000 */
[----:B------:R-:W-:Y:S01]  /*fbe0*/  BPT.TRAP 0x1 ;  /* 0x000000040000795c */ /* 0x000fe20000300000 */
.L_x_72:
[----:B------:R-:W-:Y:S01]  /*fbf0*/  R2UR UR16, R5 ;  /* 0x00000000051072ca */ /* 0x000fe200000e0000 */
[----:B------:R-:W-:Y:S01]  /*fc00*/  ULDC.64 UR6, c[0x0][0x198] ;  /* 0x0000660000067ab9 */ /* 0x000fe20000000a00 */
[----:B------:R-:W-:Y:S01]  /*fc10*/  UMOV UR51, URZ ;  /* 0x0000003f00337c82 */ /* 0x000fe20008000000 */
[----:B------:R-:W-:Y:S01]  /*fc20*/  UIADD3 UR6, UP0, UR6, 0x1f0, URZ ;  /* 0x000001f006067890 */ /* 0x000fe2000ff1e03f */
[----:B------:R-:W-:Y:S01]  /*fc30*/  MOV R0, 0x1 ;  /* 0x0000000100007802 */ /* 0x000fe20000000f00 */
[----:B------:R-:W-:Y:S01]  /*fc40*/  UMOV UR8, 0x0 ;  /* 0x0000000000087882 */ /* 0x000fe20000000000 */
[----:B------:R-:W-:Y:S01]  /*fc50*/  UMOV UR9, 0x10000000 ;  /* 0x1000000000097882 */ /* 0x000fe20000000000 */
[----:B------:R-:W-:Y:S01]  /*fc60*/  UIADD3.X UR7, URZ, UR7, URZ, UP0, !UPT ;  /* 0x000000073f077290 */ /* 0x000fe200087fe43f */
[----:B------:R-:W-:Y:S01]  /*fc70*/  UMOV UR50, URZ ;  /* 0x0000003f00327c82 */ /* 0x000fe20008000000 */
[----:B------:R-:W-:Y:S01]  /*fc80*/  UMOV UR42, 0x20 ;  /* 0x00000020002a7882 */ /* 0x000fe20000000000 */
[----:B------:R-:W-:Y:S01]  /*fc90*/  UMOV UR44, UR52 ;  /* 0x00000034002c7c82 */ /* 0x000fe20008000000 */
[----:B------:R-:W-:-:S02]  /*fca0*/  UMOV UR45, UR53 ;  /* 0x00000035002d7c82 */ /* 0x000fc40008000000 */
[----:B------:R-:W-:Y:S02]  /*fcb0*/  UIADD3 UR48, UR16, 0xa000, URZ ;  /* 0x0000a00010307890 */ /* 0x000fe4000fffe03f */
[----:B------:R-:W-:Y:S02]  /*fcc0*/  UIADD3 UR49, UR16, 0x6e000, URZ ;  /* 0x0006e00010317890 */ /* 0x000fe4000fffe03f */
[----:B------:R-:W-:Y:S02]  /*fcd0*/  UIADD3 UR40, UR16, 0xe000, URZ ;  /* 0x0000e00010287890 */ /* 0x000fe4000fffe03f */
[----:B------:R-:W-:Y:S02]  /*fce0*/  UIADD3 UR32, UR16, 0x12000, URZ ;  /* 0x0001200010207890 */ /* 0x000fe4000fffe03f */
[----:B------:R-:W-:Y:S02]  /*fcf0*/  UIADD3 UR24, UR16, 0x16000, URZ ;  /* 0x0001600010187890 */ /* 0x000fe4000fffe03f */
[----:B------:R-:W-:Y:S01]  /*fd00*/  UIADD3 UR16, UR16, 0x1a000, URZ ;  /* 0x0001a00010107890 */ /* 0x000fe2000fffe03f */
[----:B------:R1:W-:Y:S01]  /*fd10*/  UTMALDG.4D [UR48], [UR6], desc[UR8] ;  /* 0x00000830060075b4 */ /* 0x0003e20008019000 */
        /* <DEDUP_REMOVED lines=18> */
[----:B------:R1:W-:Y:S01]  /*fe40*/  UTMALDG.4D [UR32], [UR6], desc[UR8] ;  /* 0x00000820060075b4 */ /* 0x0003e20008019000 */
[----:B------:R1:W-:Y:S01]  /*fe50*/  UTMALDG.4D [UR24], [UR6], desc[UR8] ;  /* 0x00000818060075b4 */ /* 0x0003e20008019000 */
[----:B------:R1:W-:Y:S02]  /*fe60*/  UTMALDG.4D [UR16], [UR6], desc[UR8] ;  /* 0x00000810060075b4 */ /* 0x0003e40008019000 */
[----:B-1----:R-:W-:Y:S01]  /*fe70*/  NOP ;  /* 0x0000000000007918 */ /* 0x002fe20000000000 */
.L_x_69:
[----:B------:R-:W-:Y:S05]  /*fe80*/  BSYNC B0 ;  /* 0x0000000000007941 */ /* 0x000fea0003800000 */
.L_x_68:
[----:B------:R-:W-:Y:S04]  /*fe90*/  BSSY B0, `(.L_x_73) ;  /* 0x0000041000007945 */ /* 0x000fe80003800000 */
[----:B------:R-:W-:Y:S05]  /*fea0*/  @!P3 BRA `(.L_x_74) ;  /* 0x0000000000fcb947 */ /* 0x000fea0003800000 */
[----:B------:R-:W1:Y:S01]  /*feb0*/  S2R R5, SR_CgaCtaId ;  /* 0x0000000000057919 */ /* 0x000e620000008800 */
[----:B------:R-:W-:-:S04]  /*fec0*/  MOV R4, 0x400 ;  /* 0x0000040000047802 */ /* 0x000fc80000000f00 */
[----:B-1----:R-:W-:Y:S02]  /*fed0*/  LEA R8, R5, R4, 0x18 ;  /* 0x0000000405087211 */ /* 0x002fe400078ec0ff */
[----:B------:R-:W-:Y:S02]  /*fee0*/  MOV R5, 0x1 ;  /* 0x0000000100057802 */ /* 0x000fe40000000f00 */
[----:B------:R-:W-:Y:S02]  /*fef0*/  LEA R4, R3, R8, 0x3 ;  /* 0x0000000803047211 */ /* 0x000fe400078e18ff */
[----:B------:R-:W-:-:S04]  /*ff00*/  SHF.L.U32 R5, R5, 0x1f, RZ ;  /* 0x0000001f05057819 */ /* 0x000fc800000006ff */
[----:B------:R-:W1:Y:S02]  /*ff10*/  SYNCS.PHASECHK.TRANS64.TRYWAIT P0, [R4+URZ+0x6e060], R5 ;  /* 0x06e06005040075a7 */ /* 0x000e64000800017f */
[----:B-1----:R-:W-:Y:S05]  /*ff20*/  @!P0 BRA `(.L_x_75) ;  /* 0x0000001400208947 */ /* 0x002fea0003800000 */
.L_x_103:
        /* <DEDUP_REMOVED lines=8> */
.L_x_76:
[----:B------:R-:W-:-:S04]  /*ffb0*/  LOP3.LUT P0, RZ, R6, 0x1f, RZ, 0xc0, !PT ;  /* 0x0000001f06ff7812 */ /* 0x000fc8000780c0ff */
[----:B------:R-:W-:-:S13]  /*ffc0*/  PLOP3.LUT P0, PT, P0, P2, PT, 0x2a, 0x0 ;  /* 0x000000000000781c */ /* 0x000fda0000704572 */
[----:B------:R-:W-:Y:S05]  /*ffd0*/  @P0 BRA `(.L_x_77) ;  /* 0x0000000000040947 */ /* 0x000fea0003800000 */
[----:B------:R-:W-:Y:S01]  /*ffe0*/  BPT.TRAP 0x1 ;  /* 0x000000040000795c */ /* 0x000fe20000300000 */
.L_x_77:
[----:B------:R-:W-:Y:S01]  /*fff0*/  R2UR UR40, R3 ;  /* 0x00000000032872ca */ /* 0x000fe200000e0000 */
[----:B------:R-:W-:Y:S01]  /*10000*/  ULDC.64 UR6, c[0x0][0x198] ;  /* 0x0000660000067ab9 */ /* 0x000fe20000000a00 */
[----:B------:R-:W-:Y:S01]  /*10010*/  R2UR UR5, R8 ;  /* 0x00000000080572ca */ /* 0x000fe200000e0000 */
[----:B------:R-:W-:Y:S01]  /*10020*/  UIADD3 UR6, UP0, UR6, 0xf0, URZ ;  /* 0x000000f006067890 */ /* 0x000fe2000ff1e03f */
[----:B------:R-:W-:Y:S01]  /*10030*/  R2UR UR43, R7 ;  /* 0x00000000072b72ca */ /* 0x000fe200000e0000 */
[----:B------:R-:W-:Y:S01]  /*10040*/  UMOV UR8, 0x0 ;  /* 0x0000000000087882 */ /* 0x000fe20000000000 */
[----:B------:R-:W-:Y:S01]  /*10050*/  R2UR UR41, R4 ;  /* 0x00000000042972ca */ /* 0x000fe200000e0000 */
[----:B------:R-:W-:Y:S01]  /*10060*/  UIADD3.X UR7, URZ, UR7, URZ, UP0, !UPT ;  /* 0x000000073f077290 */ /* 0x000fe200087fe43f */
[----:B------:R-:W-:Y:S01]  /*10070*/  UMOV UR9, 0x10000000 ;  /* 0x1000000000097882 */ /* 0x000fe20000000000 */
[----:B------:R-:W-:Y:S01]  /*10080*/  UMOV UR42, URZ ;  /* 0x0000003f002a7c82 */ /* 0x000fe20008000000 */
[----:B------:R-:W-:Y:S01]  /*10090*/  UMOV UR44, UR52 ;  /* 0x00000034002c7c82 */ /* 0x000fe20008000000 */
[----:B------:R-:W-:Y:S01]  /*100a0*/  UMOV UR45, UR53 ;  /* 0x00000035002d7c82 */ /* 0x000fe20008000000 */
[----:B------:R-:W-:Y:S01]  /*100b0*/  UMOV UR34, 0x20 ;  /* 0x0000002000227882 */ /* 0x000fe20000000000 */
[----:B------:R-:W-:-:S02]  /*100c0*/  UMOV UR36, UR52 ;  /* 0x0000003400247c82 */ /* 0x000fc40008000000 */
[----:B------:R-:W-:Y:S02]  /*100d0*/  UIMAD UR40, UR40, 0x5000, UR5 ;  /* 0x00005000282878a4 */ /* 0x000fe4000f8e0205 */
[----:B------:R-:W-:Y:S02]  /*100e0*/  UIADD3 UR43, UR11, UR43, URZ ;  /* 0x0000002b0b2b7290 */ /* 0x000fe4000fffe03f */
[----:B------:R-:W-:Y:S02]  /*100f0*/  UIADD3 UR41, UR41, 0x6e050, URZ ;  /* 0x0006e05029297890 */ /* 0x000fe4000fffe03f */
[----:B------:R-:W-:Y:S02]  /*10100*/  UIADD3 UR32, UR40, 0x1000, URZ ;  /* 0x0000100028207890 */ /* 0x000fe4000fffe03f */
[----:B------:R-:W-:Y:S02]  /*10110*/  UIADD3 UR24, UR40, 0x2000, URZ ;  /* 0x0000200028187890 */ /* 0x000fe4000fffe03f */
[----:B------:R-:W-:-:S02]  /*10120*/  UIADD3 UR16, UR40, 0x3000, URZ ;  /* 0x0000300028107890 */ /* 0x000fc4000fffe03f */
        /* <DEDUP_REMOVED lines=22> */
[----:B-1----:R-:W-:Y:S01]  /*10290*/  NOP ;  /* 0x0000000000007918 */ /* 0x002fe20000000000 */
.L_x_74:
[----:B------:R-:W-:Y:S05]  /*102a0*/  BSYNC B0 ;  /* 0x0000000000007941 */ /* 0x000fea0003800000 */
.L_x_73:
[----:B------:R-:W-:Y:S01]  /*102b0*/  BSSY B0, `(.L_x_78) ;  /* 0x0000043000007945 */ /* 0x000fe20003800000 */
[----:B------:R-:W-:-:S03]  /*102c0*/  MOV R8, RZ ;  /* 0x000000ff00087202 */ /* 0x000fc60000000f00 */
        /* <DEDUP_REMOVED lines=9> */
.L_x_104:
        /* <DEDUP_REMOVED lines=8> */
.L_x_81:
[----:B------:R-:W-:-:S04]  /*103e0*/  LOP3.LUT P0, RZ, R6, 0x1f, RZ, 0xc0, !PT ;  /* 0x0000001f06ff7812 */ /* 0x000fc8000780c0ff */
[----:B------:R-:W-:-:S13]  /*103f0*/  PLOP3.LUT P0, PT, P0, P2, PT, 0x2a, 0x0 ;  /* 0x000000000000781c */ /* 0x000fda0000704572 */
[----:B------:R-:W-:Y:S05]  /*10400*/  @P0 BRA `(.L_x_82) ;  /* 0x0000000000040947 */ /* 0x000fea0003800000 */
[----:B------:R-:W-:Y:S01]  /*10410*/  BPT.TRAP 0x1 ;  /* 0x000000040000795c */ /* 0x000fe20000300000 */
.L_x_82:
[C---:B------:R-:W-:Y:S01]  /*10420*/  IMAD R5, R0.reuse, 0x14000, R5 ;  /* 0x0001400000057824 */ /* 0x040fe200078e0205 */
[----:B------:R-:W-:Y:S01]  /*10430*/  R2UR UR41, R3 ;  /* 0x00000000032972ca */ /* 0x000fe200000e0000 */
[----:B------:R-:W-:Y:S01]  /*10440*/  ULDC.64 UR6, c[0x0][0x198] ;  /* 0x0000660000067ab9 */ /* 0x000fe20000000a00 */
[----:B------:R-:W-:Y:S01]  /*10450*/  UMOV UR43, URZ ;  /* 0x0000003f002b7c82 */ /* 0x000fe20008000000 */
[----:B------:R-:W-:Y:S01]  /*10460*/  UIADD3 UR6, UP0, UR6, 0x2f0, URZ ;  /* 0x000002f006067890 */ /* 0x000fe2000ff1e03f */
[----:B------:R-:W-:Y:S01]  /*10470*/  R2UR UR48, R5 ;  /* 0x00000000053072ca */ /* 0x000fe200000e0000 */
[----:B------:R-:W-:Y:S01]  /*10480*/  UMOV UR8, 0x0 ;  /* 0x0000000000087882 */ /* 0x000fe20000000000 */
[----:B------:R-:W-:Y:S01]  /*10490*/  UMOV UR9, 0x10000000 ;  /* 0x1000000000097882 */ /* 0x000fe20000000000 */
[----:B------:R-:W-:Y:S01]  /*104a0*/  UIADD3.X UR7, URZ, UR7, URZ, UP0, !UPT ;  /* 0x000000073f077290 */ /* 0x000fe200087fe43f */
[----:B------:R-:W-:Y:S01]  /*104b0*/  IADD3 R0, R0, 0x1, RZ ;  /* 0x0000000100007810 */ /* 0x000fe20007ffe0ff */
[----:B------:R-:W-:Y:S01]  /*104c0*/  UMOV UR42, URZ ;  /* 0x0000003f002a7c82 */ /* 0x000fe20008000000 */
[----:B------:R-:W-:Y:S01]  /*104d0*/  UMOV UR44, UR52 ;  /* 0x00000034002c7c82 */ /* 0x000fe20008000000 */
[----:B------:R-:W-:Y:S01]  /*104e0*/  UMOV UR45, UR53 ;  /* 0x00000035002d7c82 */ /* 0x000fe20008000000 */
[----:B------:R-:W-:Y:S01]  /*104f0*/  UMOV UR34, 0x20 ;  /* 0x0000002000227882 */ /* 0x000fe20000000000 */
[----:B------:R-:W-:Y:S01]  /*10500*/  UIADD3 UR41, UR41, 0x6e000, URZ ;  /* 0x0006e00029297890 */ /* 0x000fe2000fffe03f */
[----:B------:R-:W-:Y:S01]  /*10510*/  MOV R8, 0x1 ;  /* 0x0000000100087802 */ /* 0x000fe20000000f00 */
[----:B------:R-:W-:Y:S01]  /*10520*/  UMOV UR36, UR52 ;  /* 0x0000003400247c82 */ /* 0x000fe20008000000 */
[----:B------:R-:W-:Y:S01]  /*10530*/  UMOV UR37, UR53 ;  /* 0x0000003500257c82 */ /* 0x000fe20008000000 */
[----:B------:R-:W-:-:S02]  /*10540*/  UIADD3 UR40, UR48, 0xa000, URZ ;  /* 0x0000a00030287890 */ /* 0x000fc4000fffe03f */
        /* <DEDUP_REMOVED lines=25> */
.L_x_79:
[----:B------:R-:W-:Y:S05]  /*106e0*/  BSYNC B0 ;  /* 0x0000000000007941 */ /* 0x000fea0003800000 */
.L_x_78:
[----:B------:R-:W-:-:S13]  /*106f0*/  ISETP.GE.AND P0, PT, R2, 0x101, PT ;  /* 0x000001010200780c */ /* 0x000fda0003f06270 */
[----:B------:R-:W-:Y:S05]  /*10700*/  @!P0 EXIT ;  /* 0x000000000000894d */ /* 0x000fea0003800000 */
[----:B------:R-:W-:Y:S01]  /*10710*/  IADD3 R2, R2, 0xff, RZ ;  /* 0x000000ff02027810 */ /* 0x000fe20007ffe0ff */
[----:B------:R-:W-:Y:S01]  /*10720*/  BSSY B0, `(.L_x_83) ;  /* 0x0000093000007945 */ /* 0x000fe20003800000 */
[----:B------:R-:W-:Y:S02]  /*10730*/  LOP3.LUT P0, RZ, R6, 0x1f, RZ, 0xc0, !PT ;  /* 0x0000001f06ff7812 */ /* 0x000fe4000780c0ff */
[----:B------:R-:W-:Y:S02]  /*10740*/  SHF.R.S32.HI R3, RZ, 0x1f, R2 ;  /* 0x0000001fff037819 */ /* 0x000fe40000011402 */
[----:B------:R-:W-:Y:S02]  /*10750*/  PLOP3.LUT P0, PT, P0, P2, PT, 0x2a, 0x0 ;  /* 0x000000000000781c */ /* 0x000fe40000704572 */
[----:B------:R-:W-:Y:S02]  /*10760*/  LEA.HI R3, R3, R2, RZ, 0x8 ;  /* 0x0000000203037211 */ /* 0x000fe400078f40ff */
[----:B------:R-:W-:-:S02]  /*10770*/  MOV R2, UR4 ;  /* 0x0000000400027c02 */ /* 0x000fc40008000f00 */
[----:B------:R-:W-:Y:S02]  /*10780*/  SHF.R.S32.HI R3, RZ, 0x8, R3 ;  /* 0x00000008ff037819 */ /* 0x000fe40000011403 */
[----:B------:R-:W-:Y:S02]  /*10790*/  LOP3.LUT R2, R2, 0x2, RZ, 0xfc, !PT ;  /* 0x0000000202027812 */ /* 0x000fe400078efcff */
[----:B------:R-:W-:Y:S02]  /*107a0*/  SHF.L.U32 R4, R3, 0x1, RZ ;  /* 0x0000000103047819 */ /* 0x000fe400000006ff */
[----:B------:R-:W-:-:S07]  /*107b0*/  MOV R3, 0x1 ;  /* 0x0000000100037802 */ /* 0x000fce0000000f00 */
.L_x_94:
[----:B------:R-:W-:Y:S04]  /*107c0*/  BSSY B1, `(.L_x_84) ;  /* 0x0000041000017945 */ /* 0x000fe80003800000 */
[----:B------:R-:W-:Y:S05]  /*107d0*/  @!P3 BRA `(.L_x_85) ;  /* 0x0000000000fcb947 */ /* 0x000fea0003800000 */
[----:B------:R-:W1:Y:S01]  /*107e0*/  S2R R6, SR_CgaCtaId ;  /* 0x0000000000067919 */ /* 0x000e620000008800 */
[----:B------:R-:W-:-:S04]  /*107f0*/  MOV R5, 0x400 ;  /* 0x0000040000057802 */ /* 0x000fc80000000f00 */
[----:B-1----:R-:W-:Y:S02]  /*10800*/  LEA R7, R6, R5, 0x18 ;  /* 0x0000000506077211 */ /* 0x002fe400078ec0ff */
[----:B------:R-:W-:Y:S02]  /*10810*/  SHF.L.U32 R5, R3, 0x1f, RZ ;  /* 0x0000001f03057819 */ /* 0x000fe400000006ff */
[----:B------:R-:W-:-:S04]  /*10820*/  LEA R6, R0, R7, 0x3 ;  /* 0x0000000700067211 */ /* 0x000fc800078e18ff */
[----:B------:R-:W1:Y:S02]  /*10830*/  SYNCS.PHASECHK.TRANS64.TRYWAIT P4, [R6+URZ+0x6e028], R5 ;  /* 0x06e02805060075a7 */ /* 0x000e64000808017f */
[----:B-1----:R-:W-:Y:S05]  /*10840*/  @!P4 BRA `(.L_x_86) ;  /* 0x0000000c0000c947 */ /* 0x002fea0003800000 */
.L_x_105:
[----:B-1----:R-:W-:-:S04]  /*10850*/  @P2 MOV R5, 0x14000 ;  /* 0x0001400000052802 */ /* 0x002fc80000000f00 */
[----:B------:R1:W-:Y:S02]  /*10860*/  @P2 SYNCS.ARRIVE.TRANS64 RZ, [R6+URZ+0x6e000], R5 ;  /* 0x06e0000506ff29a7 */ /* 0x0003e4000800003f */
[----:B-1----:R-:W-:-:S04]  /*10870*/  PRMT R5, R2, 0x9910, RZ ;  /* 0x0000991002057816 */ /* 0x002fc800000000ff */
[----:B------:R-:W-:-:S13]  /*10880*/  ISETP.NE.AND P4, PT, R5, 0x2, PT ;  /* 0x000000020500780c */ /* 0x000fda0003f85270 */
[----:B------:R-:W-:Y:S05]  /*10890*/  @P4 BRA `(.L_x_87) ;  /* 0x0000000000044947 */ /* 0x000fea0003800000 */
[----:B------:R-:W-:Y:S01]  /*108a0*/  BPT.TRAP 0x1 ;  /* 0x000000040000795c */ /* 0x000fe20000300000 */
.L_x_87:
[----:B------:R-:W-:Y:S05]  /*108b0*/  @P0 BRA `(.L_x_88) ;  /* 0x0000000000040947 */ /* 0x000fea0003800000 */
[----:B------:R-:W-:Y:S01]  /*108c0*/  BPT.TRAP 0x1 ;  /* 0x000000040000795c */ /* 0x000fe20000300000 */
.L_x_88:
[----:B------:R-:W-:Y:S01]  /*108d0*/  IMAD R7, R0, 0x14000, R7 ;  /* 0x0001400000077824 */ /* 0x000fe200078e0207 */
[----:B------:R-:W-:Y:S01]  /*108e0*/  R2UR UR49, R6 ;  /* 0x00000000063172ca */ /* 0x000fe200000e0000 */
[----:B------:R-:W-:Y:S01]  /*108f0*/  ULDC.64 UR6, c[0x0][0x198] ;  /* 0x0000660000067ab9 */ /* 0x000fe20000000a00 */
[----:B------:R-:W-:Y:S01]  /*10900*/  R2UR UR51, R8 ;  /* 0x00000000083372ca */ /* 0x000fe200000e0000 */
[----:B------:R-:W-:Y:S01]  /*10910*/  UIADD3 UR6, UP0, UR6, 0x1f0, URZ ;  /* 0x000001f006067890 */ /* 0x000fe2000ff1e03f */
[----:B------:R-:W-:Y:S01]  /*10920*/  R2UR UR16, R7 ;  /* 0x00000000071072ca */ /* 0x000fe200000e0000 */
[----:B------:R-:W-:Y:S01]  /*10930*/  UMOV UR8, 0x0 ;  /* 0x0000000000087882 */ /* 0x000fe20000000000 */
[----:B------:R-:W-:Y:S01]  /*10940*/  UMOV UR9, 0x10000000 ;  /* 0x1000000000097882 */ /* 0x000fe20000000000 */
[----:B------:R-:W-:Y:S01]  /*10950*/  UIADD3.X UR7, URZ, UR7, URZ, UP0, !UPT ;  /* 0x000000073f077290 */ /* 0x000fe200087fe43f */
[----:B------:R-:W-:Y:S01]  /*10960*/  IADD3 R5, R0, 0x1, RZ ;  /* 0x0000000100057810 */ /* 0x000fe20007ffe0ff */
[----:B------:R-:W-:Y:S01]  /*10970*/  UMOV UR50, URZ ;  /* 0x0000003f00327c82 */ /* 0x000fe20008000000 */
[----:B------:R-:W-:Y:S01]  /*10980*/  UMOV UR42, 0x20 ;  /* 0x00000020002a7882 */ /* 0x000fe20000000000 */
[----:B------:R-:W-:Y:S01]  /*10990*/  UMOV UR44, UR52 ;  /* 0x00000034002c7c82 */ /* 0x000fe20008000000 */
[----:B------:R-:W-:Y:S01]  /*109a0*/  UMOV UR45, UR53 ;  /* 0x00000035002d7c82 */ /* 0x000fe20008000000 */
[----:B------:R-:W-:Y:S01]  /*109b0*/  UIADD3 UR49, UR49, 0x6e000, URZ ;  /* 0x0006e00031317890 */ /* 0x000fe2000fffe03f */
[----:B------:R-:W-:Y:S01]  /*109c0*/  ISETP.NE.AND P4, PT, R5, 0x5, PT ;  /* 0x000000050500780c */ /* 0x000fe20003f85270 */
[----:B------:R-:W-:-:S02]  /*109d0*/  USHF.L.U32 UR51, UR51, 0x8, URZ ;  /* 0x0000000833337899 */ /* 0x000fc4000800063f */
[----:B------:R-:W-:Y:S01]  /*109e0*/  UIADD3 UR48, UR16, 0xa000, URZ ;  /* 0x0000a00010307890 */ /* 0x000fe2000fffe03f */
[----:B------:R-:W-:Y:S01]  /*109f0*/  SEL R0, RZ, 0x1, P4 ;  /* 0x00000001ff007807 */ /* 0x000fe20002000000 */
[----:B------:R-:W-:Y:S02]  /*10a00*/  UIADD3 UR40, UR16, 0xe000, URZ ;  /* 0x0000e00010287890 */ /* 0x000fe4000fffe03f */
[----:B------:R-:W-:Y:S01]  /*10a10*/  UIADD3 UR32, UR16, 0x12000, URZ ;  /* 0x0001200010207890 */ /* 0x000fe2000fffe03f */
[----:B------:R-:W-:Y:S01]  /*10a20*/  LOP3.LUT R3, R3, R0, RZ, 0x3c, !PT ;  /* 0x0000000003037212 */ /* 0x000fe200078e3cff */
[----:B------:R-:W-:Y:S01]  /*10a30*/  UIADD3 UR24, UR16, 0x16000, URZ ;  /* 0x0001600010187890 */ /* 0x000fe2000fffe03f */
[----:B------:R-:W-:Y:S01]  /*10a40*/  SEL R0, R5, RZ, P4 ;  /* 0x000000ff05007207 */ /* 0x000fe20002000000 */
        /* <DEDUP_REMOVED lines=24> */
.L_x_85:
[----:B------:R-:W-:Y:S05]  /*10bd0*/  BSYNC B1 ;  /* 0x0000000000017941 */ /* 0x000fea0003800000 */
.L_x_84:
[----:B------:R-:W-:Y:S01]  /*10be0*/  ISETP.LT.OR P4, PT, R4, 0x4, !P3 ;  /* 0x000000040400780c */ /* 0x000fe20005f81670 */
[----:B------:R-:W-:-:S12]  /*10bf0*/  BSSY B1, `(.L_x_89) ;  /* 0x0000042000017945 */ /* 0x000fd80003800000 */
[----:B------:R-:W-:Y:S05]  /*10c00*/  @P4 BRA `(.L_x_90) ;  /* 0x0000000400004947 */ /* 0x000fea0003800000 */
[----:B------:R-:W1:Y:S01]  /*10c10*/  S2R R6, SR_CgaCtaId ;  /* 0x0000000000067919 */ /* 0x000e620000008800 */
[----:B------:R-:W-:Y:S02]  /*10c20*/  MOV R5, 0x400 ;  /* 0x0000040000057802 */ /* 0x000fe40000000f00 */
[----:B------:R-:W-:Y:S02]  /*10c30*/  SHF.L.U32 R7, R3, 0x1f, RZ ;  /* 0x0000001f03077819 */ /* 0x000fe400000006ff */
[----:B-1----:R-:W-:-:S04]  /*10c40*/  LEA R5, R6, R5, 0x18 ;  /* 0x0000000506057211 */ /* 0x002fc800078ec0ff */
[----:B------:R-:W-:-:S04]  /*10c50*/  LEA R6, R0, R5, 0x3 ;  /* 0x0000000500067211 */ /* 0x000fc800078e18ff */
[----:B------:R-:W1:Y:S02]  /*10c60*/  SYNCS.PHASECHK.TRANS64.TRYWAIT P4, [R6+URZ+0x6e028], R7 ;  /* 0x06e02807060075a7 */ /* 0x000e64000808017f */
[----:B-1----:R-:W-:Y:S05]  /*10c70*/  @!P4 BRA `(.L_x_91) ;  /* 0x000000080008c947 */ /* 0x002fea0003800000 */
.L_x_106:
[----:B-1----:R-:W-:-:S04]  /*10c80*/  @P1 MOV R7, 0x14000 ;  /* 0x0001400000071802 */ /* 0x002fc80000000f00 */
[----:B------:R1:W-:Y:S02]  /*10c90*/  @P1 SYNCS.ARRIVE.TRANS64 RZ, [R6+URZ+0x6e000], R7 ;  /* 0x06e0000706ff19a7 */ /* 0x0003e4000800003f */
[----:B-1----:R-:W-:-:S04]  /*10ca0*/  PRMT R7, R2, 0x9910, RZ ;  /* 0x0000991002077816 */ /* 0x002fc800000000ff */
[----:B------:R-:W-:-:S13]  /*10cb0*/  ISETP.NE.AND P4, PT, R7, 0x2, PT ;  /* 0x000000020700780c */ /* 0x000fda0003f85270 */
[----:B------:R-:W-:Y:S05]  /*10cc0*/  @P4 BRA `(.L_x_92) ;  /* 0x0000000000044947 */ /* 0x000fea0003800000 */
[----:B------:R-:W-:Y:S01]  /*10cd0*/  BPT.TRAP 0x1 ;  /* 0x000000040000795c */ /* 0x000fe20000300000 */
.L_x_92:
[----:B------:R-:W-:Y:S05]  /*10ce0*/  @P0 BRA `(.L_x_93) ;  /* 0x0000000000040947 */ /* 0x000fea0003800000 */
[----:B------:R-:W-:Y:S01]  /*10cf0*/  BPT.TRAP 0x1 ;  /* 0x000000040000795c */ /* 0x000fe20000300000 */
.L_x_93:
        /* <DEDUP_REMOVED lines=16> */
[----:B------:R-:W-:Y:S01]  /*10e00*/  USHF.L.U32 UR51, UR51, 0x8, URZ ;  /* 0x0000000833337899 */ /* 0x000fe2000800063f */
[----:B------:R-:W-:Y:S01]  /*10e10*/  IADD3 R8, R8, 0x1, RZ ;  /* 0x0000000108087810 */ /* 0x000fe20007ffe0ff */
[----:B------:R-:W-:Y:S01]  /*10e20*/  UIADD3 UR48, UR16, 0xa000, URZ ;  /* 0x0000a00010307890 */ /* 0x000fe2000fffe03f */
[----:B------:R-:W-:Y:S01]  /*10e30*/  SEL R6, RZ, 0x1, P4 ;  /* 0x00000001ff067807 */ /* 0x000fe20002000000 */
[----:B------:R-:W-:Y:S01]  /*10e40*/  UIADD3 UR40, UR16, 0xe000, URZ ;  /* 0x0000e00010287890 */ /* 0x000fe2000fffe03f */
[----:B------:R-:W-:Y:S01]  /*10e50*/  SEL R0, R0, RZ, P4 ;  /* 0x000000ff00007207 */ /* 0x000fe20002000000 */
[----:B------:R-:W-:Y:S01]  /*10e60*/  UIADD3 UR32, UR16, 0x12000, URZ ;  /* 0x0001200010207890 */ /* 0x000fe2000fffe03f */
[----:B------:R-:W-:Y:S01]  /*10e70*/  LOP3.LUT R3, R3, R6, RZ, 0x3c, !PT ;  /* 0x0000000603037212 */ /* 0x000fe200078e3cff */
[----:B------:R-:W-:-:S02]  /*10e80*/  UIADD3 UR24, UR16, 0x16000, URZ ;  /* 0x0001600010187890 */ /* 0x000fc4000fffe03f */
        /* <DEDUP_REMOVED lines=24> */
.L_x_90:
[----:B------:R-:W-:Y:S05]  /*11010*/  BSYNC B1 ;  /* 0x0000000000017941 */ /* 0x000fea0003800000 */
.L_x_89:
[C---:B------:R-:W-:Y:S02]  /*11020*/  ISETP.GT.AND P4, PT, R4.reuse, 0x4, PT ;  /* 0x000000040400780c */ /* 0x040fe40003f84270 */
[----:B------:R-:W-:-:S11]  /*11030*/  IADD3 R4, R4, -0x2, RZ ;  /* 0xfffffffe04047810 */ /* 0x000fd60007ffe0ff */
[----:B------:R-:W-:Y:S05]  /*11040*/  @P4 BRA `(.L_x_94) ;  /* 0xfffffff400dc4947 */ /* 0x000fea000383ffff */
[----:B------:R-:W-:Y:S05]  /*11050*/  BSYNC B0 ;  /* 0x0000000000007941 */ /* 0x000fea0003800000 */
.L_x_83:
[----:B------:R-:W-:Y:S05]  /*11060*/  EXIT ;  /* 0x000000000000794d */ /* 0x000fea0003800000 */
.L_x_15:
[----:B--2---:R-:W-:-:S04]  /*11070*/  MOV R3, UR8 ;  /* 0x0000000800037c02 */ /* 0x004fc80008000f00 */
[----:B------:R2:W3:Y:S03]  /*11080*/  SYNCS.PHASECHK.TRANS64.TRYWAIT P1, [R3+URZ+0x6e050], R0 ;  /* 0x06e05000030075a7 */ /* 0x0004e6000802017f */
[----:B---3--:R-:W-:Y:S05]  /*11090*/  @!P1 NANOSLEEP.SYNCS 0x989680 ;  /* 0x009896800000995d */ /* 0x008fea0003900000 */
[----:B------:R-:W3:Y:S02]  /*110a0*/  @!P1 SYNCS.PHASECHK.TRANS64 P1, [R3+URZ+0x6e050], R0 ;  /* 0x06e05000030095a7 */ /* 0x000ee4000802007f */
[----:B---3--:R-:W-:Y:S05]  /*110b0*/  @!P1 BRA `(.L_x_15) ;  /* 0xfffffffc00ec9947 */ /* 0x008fea000383ffff */
[----:B------:R-:W-:Y:S05]  /*110c0*/  BRA `(.L_x_95) ;  /* 0xfffffefc00287947 */ /* 0x000fea000383ffff */
.L_x_17:
[----:B--2---:R-:W-:-:S04]  /*110d0*/  MOV R0, UR36 ;  /* 0x0000002400007c02 */ /* 0x004fc80008000f00 */
[----:B------:R2:W3:Y:S03]  /*110e0*/  SYNCS.PHASECHK.TRANS64.TRYWAIT P1, [R0+URZ+0x6e000], R5 ;  /* 0x06e00005000075a7 */ /* 0x0004e6000802017f */
[----:B---3--:R-:W-:Y:S05]  /*110f0*/  @!P1 NANOSLEEP.SYNCS 0x989680 ;  /* 0x009896800000995d */ /* 0x008fea0003900000 */
[----:B------:R-:W3:Y:S02]  /*11100*/  @!P1 SYNCS.PHASECHK.TRANS64 P1, [R0+URZ+0x6e000], R5 ;  /* 0x06e00005000095a7 */ /* 0x000ee4000802007f */
[----:B---3--:R-:W-:Y:S05]  /*11110*/  @!P1 BRA `(.L_x_17) ;  /* 0xfffffffc00ec9947 */ /* 0x008fea000383ffff */
[----:B------:R-:W-:Y:S05]  /*11120*/  BRA `(.L_x_96) ;  /* 0xfffffefc002c7947 */ /* 0x000fea000383ffff */
.L_x_18:
[----:B--2---:R-:W-:-:S04]  /*11130*/  MOV R3, UR5 ;  /* 0x0000000500037c02 */ /* 0x004fc80008000f00 */
[----:B------:R2:W3:Y:S03]  /*11140*/  SYNCS.PHASECHK.TRANS64.TRYWAIT P1, [R3+URZ], R0 ;  /* 0x00000000030075a7 */ /* 0x0004e6000802017f */
[----:B---3--:R-:W-:Y:S05]  /*11150*/  @!P1 NANOSLEEP.SYNCS 0x989680 ;  /* 0x009896800000995d */ /* 0x008fea0003900000 */
[----:B------:R-:W3:Y:S02]  /*11160*/  @!P1 SYNCS.PHASECHK.TRANS64 P1, [R3+URZ], R0 ;  /* 0x00000000030095a7 */ /* 0x000ee4000802007f */
[----:B---3--:R-:W-:Y:S05]  /*11170*/  @!P1 BRA `(.L_x_18) ;  /* 0xfffffffc00ec9947 */ /* 0x008fea000383ffff */
[----:B------:R-:W-:Y:S05]  /*11180*/  BRA `(.L_x_97) ;  /* 0xfffffefc00307947 */ /* 0x000fea000383ffff */
.L_x_20:
[----:B-1----:R-:W-:-:S04]  /*11190*/  MOV R8, UR36 ;  /* 0x0000002400087c02 */ /* 0x002fc80008000f00 */
[----:B------:R1:W2:Y:S03]  /*111a0*/  SYNCS.PHASECHK.TRANS64.TRYWAIT P1, [R8+URZ+0x6e008], R5 ;  /* 0x06e00805080075a7 */ /* 0x0002a6000802017f */
[----:B--2---:R-:W-:Y:S05]  /*111b0*/  @!P1 NANOSLEEP.SYNCS 0x989680 ;  /* 0x009896800000995d */ /* 0x004fea0003900000 */
[----:B------:R-:W2:Y:S02]  /*111c0*/  @!P1 SYNCS.PHASECHK.TRANS64 P1, [R8+URZ+0x6e008], R5 ;  /* 0x06e00805080095a7 */ /* 0x000ea4000802007f */
[----:B--2---:R-:W-:Y:S05]  /*111d0*/  @!P1 BRA `(.L_x_20) ;  /* 0xfffffffc00ec9947 */ /* 0x004fea000383ffff */
[----:B------:R-:W-:Y:S05]  /*111e0*/  BRA `(.L_x_98) ;  /* 0xffffff4400bc7947 */ /* 0x000fea000383ffff */
.L_x_25:
[----:B-1----:R-:W-:-:S04]  /*111f0*/  MOV R11, UR10 ;  /* 0x0000000a000b7c02 */ /* 0x002fc80008000f00 */
[----:B------:R1:W2:Y:S03]  /*11200*/  SYNCS.PHASECHK.TRANS64.TRYWAIT P2, [R11+URZ+0x6e000], R0 ;  /* 0x06e000000b0075a7 */ /* 0x0002a6000804017f */
[----:B--2---:R-:W-:Y:S05]  /*11210*/  @!P2 NANOSLEEP.SYNCS 0x989680 ;  /* 0x009896800000a95d */ /* 0x004fea0003900000 */
[----:B------:R-:W2:Y:S02]  /*11220*/  @!P2 SYNCS.PHASECHK.TRANS64 P2, [R11+URZ+0x6e000], R0 ;  /* 0x06e000000b00a5a7 */ /* 0x000ea4000804007f */
[----:B--2---:R-:W-:Y:S05]  /*11230*/  @!P2 BRA `(.L_x_25) ;  /* 0xfffffffc00eca947 */ /* 0x004fea000383ffff */
[----:B------:R-:W-:Y:S05]  /*11240*/  BRA `(.L_x_99) ;  /* 0xffffff60005c7947 */ /* 0x000fea000383ffff */
.L_x_29:
[----:B-1----:R-:W-:-:S04]  /*11250*/  MOV R8, UR11 ;  /* 0x0000000b00087c02 */ /* 0x002fc80008000f00 */
[----:B------:R1:W2:Y:S03]  /*11260*/  SYNCS.PHASECHK.TRANS64.TRYWAIT P2, [R8+URZ+0x6e000], R7 ;  /* 0x06e00007080075a7 */ /* 0x0002a6000804017f */
[----:B--2---:R-:W-:Y:S05]  /*11270*/  @!P2 NANOSLEEP.SYNCS 0x989680 ;  /* 0x009896800000a95d */ /* 0x004fea0003900000 */
[----:B------:R-:W2:Y:S02]  /*11280*/  @!P2 SYNCS.PHASECHK.TRANS64 P2, [R8+URZ+0x6e000], R7 ;  /* 0x06e000070800a5a7 */ /* 0x000ea4000804007f */
[----:B--2---:R-:W-:Y:S05]  /*11290*/  @!P2 BRA `(.L_x_29) ;  /* 0xfffffffc00eca947 */ /* 0x004fea000383ffff */
[----:B------:R-:W-:Y:S05]  /*112a0*/  BRA `(.L_x_28) ;  /* 0xffffffa8000c7947 */ /* 0x000fea000383ffff */
.L_x_45:
[----:B-1----:R-:W-:-:S04]  /*112b0*/  MOV R3, UR4 ;  /* 0x0000000400037c02 */ /* 0x002fc80008000f00 */
[----:B------:R1:W2:Y:S03]  /*112c0*/  SYNCS.PHASECHK.TRANS64.TRYWAIT P0, [R3+URZ+0x6e098], R0 ;  /* 0x06e09800030075a7 */ /* 0x0002a6000800017f */
[----:B--2---:R-:W-:Y:S05]  /*112d0*/  @!P0 NANOSLEEP.SYNCS 0x989680 ;  /* 0x009896800000895d */ /* 0x004fea0003900000 */
[----:B------:R-:W2:Y:S02]  /*112e0*/  @!P0 SYNCS.PHASECHK.TRANS64 P0, [R3+URZ+0x6e098], R0 ;  /* 0x06e09800030085a7 */ /* 0x000ea4000800007f */
[----:B--2---:R-:W-:Y:S05]  /*112f0*/  @!P0 BRA `(.L_x_45) ;  /* 0xfffffffc00ec8947 */ /* 0x004fea000383ffff */
[----:B------:R-:W-:Y:S05]  /*11300*/  BRA `(.L_x_100) ;  /* 0xffffffc800f07947 */ /* 0x000fea000383ffff */
.L_x_65:
[----:B--2---:R2:W4:Y:S02]  /*11310*/  SYNCS.PHASECHK.TRANS64.TRYWAIT P0, [R3+URZ+0x6e060], R2 ;  /* 0x06e06002030075a7 */ /* 0x004524000800017f */
[----:B----4-:R-:W-:Y:S05]  /*11320*/  @!P0 NANOSLEEP.SYNCS 0x989680 ;  /* 0x009896800000895d */ /* 0x010fea0003900000 */
[----:B------:R-:W4:Y:S02]  /*11330*/  @!P0 SYNCS.PHASECHK.TRANS64 P0, [R3+URZ+0x6e060], R2 ;  /* 0x06e06002030085a7 */ /* 0x000f24000800007f */
[----:B----4-:R-:W-:Y:S05]  /*11340*/  @!P0 BRA `(.L_x_65) ;  /* 0xfffffffc00f08947 */ /* 0x010fea000383ffff */
[----:B------:R-:W-:Y:S05]  /*11350*/  BRA `(.L_x_101) ;  /* 0xffffffe000f47947 */ /* 0x000fea000383ffff */
.L_x_70:
[----:B-1----:R1:W2:Y:S02]  /*11360*/  SYNCS.PHASECHK.TRANS64.TRYWAIT P0, [R5+URZ+0x6e028], R0 ;  /* 0x06e02800050075a7 */ /* 0x0022a4000800017f */
[----:B--2---:R-:W-:Y:S05]  /*11370*/  @!P0 NANOSLEEP.SYNCS 0x989680 ;  /* 0x009896800000895d */ /* 0x004fea0003900000 */
[----:B------:R-:W2:Y:S02]  /*11380*/  @!P0 SYNCS.PHASECHK.TRANS64 P0, [R5+URZ+0x6e028], R0 ;  /* 0x06e02800050085a7 */ /* 0x000ea4000800007f */
[----:B--2---:R-:W-:Y:S05]  /*11390*/  @!P0 BRA `(.L_x_70) ;  /* 0xfffffffc00f08947 */ /* 0x004fea000383ffff */
[----:B------:R-:W-:Y:S05]  /*113a0*/  BRA `(.L_x_102) ;  /* 0xffffffe400e07947 */ /* 0x000fea000383ffff */
.L_x_75:
[----:B-1----:R1:W2:Y:S02]  /*113b0*/  SYNCS.PHASECHK.TRANS64.TRYWAIT P0, [R4+URZ+0x6e060], R5 ;  /* 0x06e06005040075a7 */ /* 0x0022a4000800017f */
[----:B--2---:R-:W-:Y:S05]  /*113c0*/  @!P0 NANOSLEEP.SYNCS 0x989680 ;  /* 0x009896800000895d */ /* 0x004fea0003900000 */
[----:B------:R-:W2:Y:S02]  /*113d0*/  @!P0 SYNCS.PHASECHK.TRANS64 P0, [R4+URZ+0x6e060], R5 ;  /* 0x06e06005040085a7 */ /* 0x000ea4000800007f */
[----:B--2---:R-:W-:Y:S05]  /*113e0*/  @!P0 BRA `(.L_x_75) ;  /* 0xfffffffc00f08947 */ /* 0x004fea000383ffff */
[----:B------:R-:W-:Y:S05]  /*113f0*/  BRA `(.L_x_103) ;  /* 0xffffffe800cc7947 */ /* 0x000fea000383ffff */
.L_x_80:
[----:B-1----:R1:W2:Y:S02]  /*11400*/  SYNCS.PHASECHK.TRANS64.TRYWAIT P0, [R3+URZ+0x6e028], R4 ;  /* 0x06e02804030075a7 */ /* 0x0022a4000800017f */
[----:B--2---:R-:W-:Y:S05]  /*11410*/  @!P0 NANOSLEEP.SYNCS 0x989680 ;  /* 0x009896800000895d */ /* 0x004fea0003900000 */
[----:B------:R-:W2:Y:S02]  /*11420*/  @!P0 SYNCS.PHASECHK.TRANS64 P0, [R3+URZ+0x6e028], R4 ;  /* 0x06e02804030085a7 */ /* 0x000ea4000800007f */
[----:B--2---:R-:W-:Y:S05]  /*11430*/  @!P0 BRA `(.L_x_80) ;  /* 0xfffffffc00f08947 */ /* 0x004fea000383ffff */
[----:B------:R-:W-:Y:S05]  /*11440*/  BRA `(.L_x_104) ;  /* 0xffffffec00c47947 */ /* 0x000fea000383ffff */
.L_x_86:
[----:B-1----:R1:W2:Y:S02]  /*11450*/  SYNCS.PHASECHK.TRANS64.TRYWAIT P4, [R6+URZ+0x6e028], R5 ;  /* 0x06e02805060075a7 */ /* 0x0022a4000808017f */
[----:B--2---:R-:W-:Y:S05]  /*11460*/  @!P4 NANOSLEEP.SYNCS 0x989680 ;  /* 0x009896800000c95d */ /* 0x004fea0003900000 */
[----:B------:R-:W2:Y:S02]  /*11470*/  @!P4 SYNCS.PHASECHK.TRANS64 P4, [R6+URZ+0x6e028], R5 ;  /* 0x06e028050600c5a7 */ /* 0x000ea4000808007f */
[----:B--2---:R-:W-:Y:S05]  /*11480*/  @!P4 BRA `(.L_x_86) ;  /* 0xfffffffc00f0c947 */ /* 0x004fea000383ffff */
[----:B------:R-:W-:Y:S05]  /*11490*/  BRA `(.L_x_105) ;  /* 0xfffffff000ec7947 */ /* 0x000fea000383ffff */
.L_x_91:
[----:B-1----:R1:W2:Y:S02]  /*114a0*/  SYNCS.PHASECHK.TRANS64.TRYWAIT P4, [R6+URZ+0x6e028], R7 ;  /* 0x06e02807060075a7 */ /* 0x0022a4000808017f */
[----:B--2---:R-:W-:Y:S05]  /*114b0*/  @!P4 NANOSLEEP.SYNCS 0x989680 ;  /* 0x009896800000c95d */ /* 0x004fea0003900000 */
[----:B------:R-:W2:Y:S02]  /*114c0*/  @!P4 SYNCS.PHASECHK.TRANS64 P4, [R6+URZ+0x6e028], R7 ;  /* 0x06e028070600c5a7 */ /* 0x000ea4000808007f */
[----:B--2---:R-:W-:Y:S05]  /*114d0*/  @!P4 BRA `(.L_x_91) ;  /* 0xfffffffc00f0c947 */ /* 0x004fea000383ffff */
[----:B------:R-:W-:Y:S05]  /*114e0*/  BRA `(.L_x_106) ;  /* 0xfffffff400e47947 */ /* 0x000fea000383ffff */
        .weak           $__internal_0_$__cuda_sm20_rcp_rn_f32_slowpath
        .type           $__internal_0_$__cuda_sm20_rcp_rn_f32_slowpath,@function
        .size           $__internal_0_$__cuda_sm20_rcp_rn_f32_slowpath,(.L_x_112 - $__internal_0_$__cuda_sm20_rcp_rn_f32_slowpath)
$__internal_0_$__cuda_sm20_rcp_rn_f32_slowpath:
[----:B------:R-:W-:Y:S01]  /*114f0*/  SHF.L.U32 R3, R4, 0x1, RZ ;  /* 0x0000000104037819 */ /* 0x000fe200000006ff */
[----:B------:R-:W-:Y:S03]  /*11500*/  BSSY B2, `(.L_x_107) ;  /* 0x0000030000027945 */ /* 0x000fe60003800000 */
[----:B------:R-:W-:-:S04]  /*11510*/  SHF.R.U32.HI R18, RZ, 0x18, R3 ;  /* 0x00000018ff127819 */ /* 0x000fc80000011603 */
[----:B------:R-:W-:-:S13]  /*11520*/  ISETP.NE.U32.AND P0, PT, R18, RZ, PT ;  /* 0x000000ff1200720c */ /* 0x000fda0003f05070 */
[----:B------:R-:W-:Y:S05]  /*11530*/  @P0 BRA `(.L_x_108) ;  /* 0x0000000000280947 */ /* 0x000fea0003800000 */
[----:B------:R-:W-:-:S04]  /*11540*/  SHF.L.U32 R3, R4, 0x1, RZ ;  /* 0x0000000104037819 */ /* 0x000fc800000006ff */
[----:B------:R-:W-:-:S13]  /*11550*/  ISETP.NE.AND P0, PT, R3, RZ, PT ;  /* 0x000000ff0300720c */ /* 0x000fda0003f05270 */
[----:B------:R-:W-:Y:S01]  /*11560*/  @P0 FFMA R10, R4, 1.84467440737095516160e+19, RZ ;  /* 0x5f800000040a0823 */ /* 0x000fe200000000ff */
[----:B------:R-:W-:Y:S08]  /*11570*/  @!P0 MUFU.RCP R5, R4 ;  /* 0x0000000400058308 */ /* 0x000ff00000001000 */
[----:B------:R-:W1:Y:S02]  /*11580*/  @P0 MUFU.RCP R3, R10 ;  /* 0x0000000a00030308 */ /* 0x000e640000001000 */
[----:B-1----:R-:W-:-:S04]  /*11590*/  @P0 FFMA R12, R10, R3, -1 ;  /* 0xbf8000000a0c0423 */ /* 0x002fc80000000003 */
[----:B------:R-:W-:-:S04]  /*115a0*/  @P0 FADD.FTZ R12, -R12, -RZ ;  /* 0x800000ff0c0c0221 */ /* 0x000fc80000010100 */
[----:B------:R-:W-:-:S04]  /*115b0*/  @P0 FFMA R3, R3, R12, R3 ;  /* 0x0000000c03030223 */ /* 0x000fc80000000003 */
[----:B------:R-:W-:Y:S01]  /*115c0*/  @P0 FFMA R5, R3, 1.84467440737095516160e+19, RZ ;  /* 0x5f80000003050823 */ /* 0x000fe200000000ff */
[----:B------:R-:W-:Y:S06]  /*115d0*/  BRA `(.L_x_109) ;  /* 0x0000000000887947 */ /* 0x000fec0003800000 */
.L_x_108:
[----:B------:R-:W-:-:S04]  /*115e0*/  IADD3 R19, R18, -0xfd, RZ ;  /* 0xffffff0312137810 */ /* 0x000fc80007ffe0ff */
[----:B------:R-:W-:-:S13]  /*115f0*/  ISETP.GT.U32.AND P0, PT, R19, 0x1, PT ;  /* 0x000000011300780c */ /* 0x000fda0003f04070 */
[----:B------:R-:W-:Y:S05]  /*11600*/  @P0 BRA `(.L_x_110) ;  /* 0x0000000000780947 */ /* 0x000fea0003800000 */
[----:B------:R-:W-:Y:S02]  /*11610*/  LOP3.LUT R3, R4, 0x7fffff, RZ, 0xc0, !PT ;  /* 0x007fffff04037812 */ /* 0x000fe400078ec0ff */
[----:B------:R-:W-:Y:S02]  /*11620*/  MOV R14, 0x3 ;  /* 0x00000003000e7802 */ /* 0x000fe40000000f00 */
[----:B------:R-:W-:Y:S02]  /*11630*/  LOP3.LUT R3, R3, 0x3f800000, RZ, 0xfc, !PT ;  /* 0x3f80000003037812 */ /* 0x000fe400078efcff */
[----:B------:R-:W-:Y:S02]  /*11640*/  SHF.L.U32 R14, R14, R19, RZ ;  /* 0x000000130e0e7219 */ /* 0x000fe400000006ff */
[----:B------:R-:W1:Y:S02]  /*11650*/  MUFU.RCP R10, R3 ;  /* 0x00000003000a7308 */ /* 0x000e640000001000 */
[----:B-1----:R-:W-:-:S04]  /*11660*/  FFMA R5, R3, R10, -1 ;  /* 0xbf80000003057423 */ /* 0x002fc8000000000a */
[----:B------:R-:W-:-:S04]  /*11670*/  FADD.FTZ R5, -R5, -RZ ;  /* 0x800000ff05057221 */ /* 0x000fc80000010100 */
[CCC-:B------:R-:W-:Y:S01]  /*11680*/  FFMA.RM R12, R10.reuse, R5.reuse, R10.reuse ;  /* 0x000000050a0c7223 */ /* 0x1c0fe2000000400a */
[----:B------:R-:W-:-:S04]  /*11690*/  FFMA.RP R13, R10, R5, R10 ;  /* 0x000000050a0d7223 */ /* 0x000fc8000000800a */
[C---:B------:R-:W-:Y:S02]  /*116a0*/  LOP3.LUT R5, R12.reuse, 0x7fffff, RZ, 0xc0, !PT ;  /* 0x007fffff0c057812 */ /* 0x040fe400078ec0ff */
[----:B------:R-:W-:Y:S02]  /*116b0*/  FSETP.NEU.FTZ.AND P0, PT, R12, R13, PT ;  /* 0x0000000d0c00720b */ /* 0x000fe40003f1d000 */
[----:B------:R-:W-:Y:S02]  /*116c0*/  LOP3.LUT R5, R5, 0x800000, RZ, 0xfc, !PT ;  /* 0x0080000005057812 */ /* 0x000fe400078efcff */
[----:B------:R-:W-:Y:S02]  /*116d0*/  SEL R10, RZ, 0xffffffff, !P0 ;  /* 0xffffffffff0a7807 */ /* 0x000fe40004000000 */
[----:B------:R-:W-:Y:S02]  /*116e0*/  LOP3.LUT R14, R14, R5, RZ, 0xc0, !PT ;  /* 0x000000050e0e7212 */ /* 0x000fe400078ec0ff */
[----:B------:R-:W-:-:S02]  /*116f0*/  IADD3 R10, -R10, RZ, RZ ;  /* 0x000000ff0a0a7210 */ /* 0x000fc40007ffe1ff */
[-C--:B------:R-:W-:Y:S02]  /*11700*/  SHF.R.U32.HI R14, RZ, R19.reuse, R14 ;  /* 0x00000013ff0e7219 */ /* 0x080fe4000001160e */
[----:B------:R-:W-:Y:S02]  /*11710*/  LOP3.LUT P1, RZ, R10, R19, R5, 0xf8, !PT ;  /* 0x000000130aff7212 */ /* 0x000fe4000782f805 */
[C---:B------:R-:W-:Y:S02]  /*11720*/  LOP3.LUT P0, RZ, R14.reuse, 0x1, RZ, 0xc0, !PT ;  /* 0x000000010eff7812 */ /* 0x040fe4000780c0ff */
[----:B------:R-:W-:Y:S02]  /*11730*/  LOP3.LUT P2, RZ, R14, 0x2, RZ, 0xc0, !PT ;  /* 0x000000020eff7812 */ /* 0x000fe4000784c0ff */
[----:B------:R-:W-:Y:S02]  /*11740*/  IADD3 R10, R18, -0xfc, RZ ;  /* 0xffffff04120a7810 */ /* 0x000fe40007ffe0ff */
[----:B------:R-:W-:-:S02]  /*11750*/  PLOP3.LUT P0, PT, P0, P1, P2, 0xe0, 0x0 ;  /* 0x000000000000781c */ /* 0x000fc40000703c20 */
[----:B------:R-:W-:Y:S02]  /*11760*/  LOP3.LUT P1, RZ, R4, 0x7fffff, RZ, 0xc0, !PT ;  /* 0x007fffff04ff7812 */ /* 0x000fe4000782c0ff */
[----:B------:R-:W-:Y:S02]  /*11770*/  SEL R3, RZ, 0x1, !P0 ;  /* 0x00000001ff037807 */ /* 0x000fe40004000000 */
[----:B------:R-:W-:Y:S02]  /*11780*/  SHF.R.U32.HI R5, RZ, R10, R5 ;  /* 0x0000000aff057219 */ /* 0x000fe40000011605 */
[----:B------:R-:W-:-:S04]  /*11790*/  IADD3 R3, -R3, RZ, RZ ;  /* 0x000000ff03037210 */ /* 0x000fc80007ffe1ff */
[----:B------:R-:W-:-:S13]  /*117a0*/  ISETP.GE.AND P0, PT, R3, RZ, PT ;  /* 0x000000ff0300720c */ /* 0x000fda0003f06270 */
[----:B------:R-:W-:-:S04]  /*117b0*/  @!P0 IADD3 R5, R5, 0x1, RZ ;  /* 0x0000000105058810 */ /* 0x000fc80007ffe0ff */
[----:B------:R-:W-:-:S04]  /*117c0*/  @!P1 SHF.L.U32 R5, R5, 0x1, RZ ;  /* 0x0000000105059819 */ /* 0x000fc800000006ff */
[----:B------:R-:W-:Y:S01]  /*117d0*/  LOP3.LUT R5, R5, 0x80000000, R4, 0xf8, !PT ;  /* 0x8000000005057812 */ /* 0x000fe200078ef804 */
[----:B------:R-:W-:Y:S06]  /*117e0*/  BRA `(.L_x_109) ;  /* 0x0000000000047947 */ /* 0x000fec0003800000 */
.L_x_110:
[----:B------:R1:W2:Y:S02]  /*117f0*/  MUFU.RCP R5, R4 ;  /* 0x0000000400057308 */ /* 0x0002a40000001000 */
.L_x_109:
[----:B------:R-:W-:Y:S05]  /*11800*/  BSYNC B2 ;  /* 0x0000000000027941 */ /* 0x000fea0003800000 */
.L_x_107:
[----:B--2---:R-:W-:Y:S02]  /*11810*/  MOV R10, R5 ;  /* 0x00000005000a7202 */ /* 0x004fe40000000f00 */
[----:B-1----:R-:W-:Y:S02]  /*11820*/  MOV R4, R15 ;  /* 0x0000000f00047202 */ /* 0x002fe40000000f00 */
[----:B------:R-:W-:-:S04]  /*11830*/  MOV R5, 0x0 ;  /* 0x0000000000057802 */ /* 0x000fc80000000f00 */
[----:B------:R-:W-:Y:S05]  /*11840*/  RET.REL.NODEC R4 `(_ZN7cutlass13device_kernelINS_4fmha6kernel28FmhaKernelTmaWarpSpecializedINS1_10collective30FmhaMainloopTmaWarpSpecializedINS_10bfloat16_tEffN4cute5tupleIJNS7_1CILi128EEENS9_ILi256EEENS9_ILi160EEEEEENS8_IJiNS9_ILi1EEENS8_IJiiEEEEEESG_SG_NS4_13DefaultFusionEJEEENS4_15FmhaFwdEpilogueIS6_fNS8_IJNS9_ILi64EEESC_SB_EEEEENS2_23IndividualTileSchedulerEJEEEEEvNT_6ParamsE) ;  /* 0xfffffee404ec7950 */ /* 0x000fea0003c3ffff */
.L_x_111:
[----:B------:R-:W-:-:S00]  /*11850*/  BRA `(.L_x_111) ;  /* 0xfffffffc00fc7947 */ /* 0x000fc0000383ffff */
[----:B------:R-:W-:-:S00]  /*11860*/  NOP ;  /* 0x0000000000007918 */ /* 0x000fc00000000000 */
        /* <DEDUP_REMOVED lines=9> */
.L_x_112:


//--------------------- .nv.global.init           --------------------------
	.section	.nv.global.init,"aw",@progbits
.nv.global.init:
	.type		$str$24,@object
	.size		$str$24,($str$25 - $str$24)
$str$24:
        /*0000*/ 	.byte	0x28, 0x61, 0x64, 0x64, 0x72, 0x65, 0x73, 0x73, 0x20, 0x26, 0x20, 0x6d, 0x61, 0x73, 0x6b, 0x29
        /*0010*/ 	.byte	0x20, 0x3d, 0x3d, 0x20, 0x30, 0x00
	.type		$str$25,@object
	.size		$str$25,(__unnamed_1 - $str$25)
$str$25:
        /*0016*/ 	.byte	0x2f, 0x74, 0x6d, 0x70, 0x2f, 0x63, 0x75, 0x74, 0x6c, 0x61, 0x73, 0x73, 0x5f, 0x73, 0x77, 0x65
        /*0026*/ 	.byte	0x65, 0x70, 0x5f, 0x73, 0x72, 0x63, 0x2f, 0x69, 0x6e, 0x63, 0x6c, 0x75, 0x64, 0x65, 0x2f, 0x63
        /*0036*/ 	.byte	0x75, 0x74, 0x65, 0x2f, 0x70, 0x6f, 0x69, 0x6e, 0x74, 0x65, 0x72, 0x5f, 0x66, 0x6c, 0x61, 0x67
        /*0046*/ 	.byte	0x67, 0x65, 0x64, 0x2e, 0x68, 0x70, 0x70, 0x00
	.type		__unnamed_1,@object
	.size		__unnamed_1,(__unnamed_2 - __unnamed_1)
__unnamed_1:
        /*004e*/ 	.byte	0x61, 0x75, 0x74, 0x6f, 0x20, 0x63, 0x75, 0x74, 0x65, 0x3a, 0x3a, 0x61, 0x73, 0x5f, 0x70, 0x6f
        /* <DEDUP_REMOVED lines=27> */
        /*020e*/ 	.byte	0x32, 0x30, 0x34, 0x38, 0x3e, 0x3e, 0x3e, 0x3e, 0x3e, 0x5d, 0x00
	.type		__unnamed_2,@object
	.size		__unnamed_2,(.L_1 - __unnamed_2)
__unnamed_2:
        /* <DEDUP_REMOVED lines=29> */
.L_1:


//--------------------- .nv.shared._ZN7cutlass13device_kernelINS_4fmha6kernel28FmhaKernelTmaWarpSpecializedINS1_10collective30FmhaMainloopTmaWarpSpecializedINS_10bfloat16_tEffN4cute5tupleIJNS7_1CILi128EEENS9_ILi256EEENS9_ILi160EEEEEENS8_IJiNS9_ILi1EEENS8_IJiiEEEEEESG_SG_NS4_13DefaultFusionEJEEENS4_15FmhaFwdEpilogueIS6_fNS8_IJNS9_ILi64EEESC_SB_EEEEENS2_23IndividualTileSchedulerEJEEEEEvNT_6ParamsE --------------------------
	.section	.nv.shared._ZN7cutlass13device_kernelINS_4fmha6kernel28FmhaKernelTmaWarpSpecializedINS1_10collective30FmhaMainloopTmaWarpSpecializedINS_10bfloat16_tEffN4cute5tupleIJNS7_1CILi128EEENS9_ILi256EEENS9_ILi160EEEEEENS8_IJiNS9_ILi1EEENS8_IJiiEEEEEESG_SG_NS4_13DefaultFusionEJEEENS4_15FmhaFwdEpilogueIS6_fNS8_IJNS9_ILi64EEESC_SB_EEEEENS2_23IndividualTileSchedulerEJEEEEEvNT_6ParamsE,"aw",@nobits
	.sectionflags	@""
	.align	16
	.zero		1024


//--------------------- .nv.shared.reserved.0     --------------------------
	.section	.nv.shared.reserved.0,"aw",@nobits
	.weak		__nv_reservedSMEM_offset_0_alias
	.size		__nv_reservedSMEM_offset_0_alias, 0, 0
	.other		__nv_reservedSMEM_offset_0_alias,@"STO_CUDA_RESERVED_SHARED STV_DEFAULT"
__nv_reservedSMEM_offset_0_alias:
	.zero		0


//--------------------- .nv.global                --------------------------
	.section	.nv.global,"aw",@nobits
.nv.global:
	.type		_ZN39_INTERNAL_e9ea3cb8_4_k_cu_c58e89c6_27964cute1_E,@object
	.size		_ZN39_INTERNAL_e9ea3cb8_4_k_cu_c58e89c6_27964cute1_E,(_ZN39_INTERNAL_e9ea3cb8_4_k_cu_c58e89c6_27964cuda3std3__45__cpo6cbeginE - _ZN39_INTERNAL_e9ea3cb8_4_k_cu_c58e89c6_27964cute1_E)
_ZN39_INTERNAL_e9ea3cb8_4_k_cu_c58e89c6_27964cute1_E:
	.zero		1
	.type		_ZN39_INTERNAL_e9ea3cb8_4_k_cu_c58e89c6_27964cuda3std3__45__cpo6cbeginE,@object
	.size		_ZN39_INTERNAL_e9ea3cb8_4_k_cu_c58e89c6_27964cuda3std3__45__cpo6cbeginE,(_ZN39_INTERNAL_e9ea3cb8_4_k_cu_c58e89c6_27964cuda3std3__48in_placeE - _ZN39_INTERNAL_e9ea3cb8_4_k_cu_c58e89c6_27964cuda3std3__45__cpo6cbeginE)
_ZN39_INTERNAL_e9ea3cb8_4_k_cu_c58e89c6_27964cuda3std3__45__cpo6cbeginE:
	.zero		1
	.type		_ZN39_INTERNAL_e9ea3cb8_4_k_cu_c58e89c6_27964cuda3std3__48in_placeE,@object
	.size		_ZN39_INTERNAL_e9ea3cb8_4_k_cu_c58e89c6_27964cuda3std3__48in_placeE,(_ZN39_INTERNAL_e9ea3cb8_4_k_cu_c58e89c6_27964cuda3std6ranges3__45__cpo9iter_moveE - _ZN39_INTERNAL_e9ea3cb8_4_k_cu_c58e89c6_27964cuda3std3__48in_placeE)
_ZN39_INTERNAL_e9ea3cb8_4_k_cu_c58e89c6_27964cuda3std3__48in_placeE:
	.zero		1
	.type		_ZN39_INTERNAL_e9ea3cb8_4_k_cu_c58e89c6_27964cuda3std6ranges3__45__cpo9iter_moveE,@object
	.size		_ZN39_INTERNAL_e9ea3cb8_4_k_cu_c58e89c6_27964cuda3std6ranges3__45__cpo9iter_moveE,(_ZN39_INTERNAL_e9ea3cb8_4_k_cu_c58e89c6_27964cuda3std3__45__cpo5beginE - _ZN39_INTERNAL_e9ea3cb8_4_k_cu_c58e89c6_27964cuda3std6ranges3__45__cpo9iter_moveE)
_ZN39_INTERNAL_e9ea3cb8_4_k_cu_c58e89c6_27964cuda3std6ranges3__45__cpo9iter_moveE:
	.zero		1
	.type		_ZN39_INTERNAL_e9ea3cb8_4_k_cu_c58e89c6_27964cuda3std3__45__cpo5beginE,@object
	.size		_ZN39_INTERNAL_e9ea3cb8_4_k_cu_c58e89c6_27964cuda3std3__45__cpo5beginE,(_ZN39_INTERNAL_e9ea3cb8_4_k_cu_c58e89c6_27964cuda3std3__441_GLOBAL__N__e9ea3cb8_4_k_cu_c58e89c6_27966ignoreE - _ZN39_INTERNAL_e9ea3cb8_4_k_cu_c58e89c6_27964cuda3std3__45__cpo5beginE)
_ZN39_INTERNAL_e9ea3cb8_4_k_cu_c58e89c6_27964cuda3std3__45__cpo5beginE:
	.zero		1
	.type		_ZN39_INTERNAL_e9ea3cb8_4_k_cu_c58e89c6_27964cuda3std3__441_GLOBAL__N__e9ea3cb8_4_k_cu_c58e89c6_27966ignoreE,@object
	.size		_ZN39_INTERNAL_e9ea3cb8_4_k_cu_c58e89c6_27964cuda3std3__441_GLOBAL__N__e9ea3cb8_4_k_cu_c58e89c6_27966ignoreE,(_ZN39_INTERNAL_e9ea3cb8_4_k_cu_c58e89c6_27964cute7productE - _ZN39_INTERNAL_e9ea3cb8_4_k_cu_c58e89c6_27964cuda3std3__441_GLOBAL__N__e9ea3cb8_4_k_cu_c58e89c6_27966ignoreE)
_ZN39_INTERNAL_e9ea3cb8_4_k_cu_c58e89c6_27964cuda3std3__441_GLOBAL__N__e9ea3cb8_4_k_cu_c58e89c6_27966ignoreE:
	.zero		1
	.type		_ZN39_INTERNAL_e9ea3cb8_4_k_cu_c58e89c6_27964cute7productE,@object
	.size		_ZN39_INTERNAL_e9ea3cb8_4_k_cu_c58e89c6_27964cute7productE,(_ZN39_INTERNAL_e9ea3cb8_4_k_cu_c58e89c6_27964cuda3std3__45__cpo3endE - _ZN39_INTERNAL_e9ea3cb8_4_k_cu_c58e89c6_27964cute7productE)
_ZN39_INTERNAL_e9ea3cb8_4_k_cu_c58e89c6_27964cute7productE:
	.zero		1
	.type		_ZN39_INTERNAL_e9ea3cb8_4_k_cu_c58e89c6_27964cuda3std3__45__cpo3endE,@object
	.size		_ZN39_INTERNAL_e9ea3cb8_4_k_cu_c58e89c6_27964cuda3std3__45__cpo3endE,(_ZN39_INTERNAL_e9ea3cb8_4_k_cu_c58e89c6_27964cuda3std3__419piecewise_constructE - _ZN39_INTERNAL_e9ea3cb8_4_k_cu_c58e89c6_27964cuda3std3__45__cpo3endE)
_ZN39_INTERNAL_e9ea3cb8_4_k_cu_c58e89c6_27964cuda3std3__45__cpo3endE:
	.zero		1
	.type		_ZN39_INTERNAL_e9ea3cb8_4_k_cu_c58e89c6_27964cuda3std3__419piecewise_constructE,@object
	.size		_ZN39_INTERNAL_e9ea3cb8_4_k_cu_c58e89c6_27964cuda3std3__419piecewise_constructE,(_ZN39_INTERNAL_e9ea3cb8_4_k_cu_c58e89c6_27964cuda3std3__45__cpo4cendE - _ZN39_INTERNAL_e9ea3cb8_4_k_cu_c58e89c6_27964cuda3std3__419piecewise_constructE)
_ZN39_INTERNAL_e9ea3cb8_4_k_cu_c58e89c6_27964cuda3std3__419piecewise_constructE:
	.zero		1
	.type		_ZN39_INTERNAL_e9ea3cb8_4_k_cu_c58e89c6_27964cuda3std3__45__cpo4cendE,@object
	.size		_ZN39_INTERNAL_e9ea3cb8_4_k_cu_c58e89c6_27964cuda3std3__45__cpo4cendE,(_ZN39_INTERNAL_e9ea3cb8_4_k_cu_c58e89c6_27964cuda3std6ranges3__45__cpo4swapE - _ZN39_INTERNAL_e9ea3cb8_4_k_cu_c58e89c6_27964cuda3std3__45__cpo4cendE)
_ZN39_INTERNAL_e9ea3cb8_4_k_cu_c58e89c6_27964cuda3std3__45__cpo4cendE:
	.zero		1
	.type		_ZN39_INTERNAL_e9ea3cb8_4_k_cu_c58e89c6_27964cuda3std6ranges3__45__cpo4swapE,@object
	.size		_ZN39_INTERNAL_e9ea3cb8_4_k_cu_c58e89c6_27964cuda3std6ranges3__45__cpo4swapE,(.L_9 - _ZN39_INTERNAL_e9ea3cb8_4_k_cu_c58e89c6_27964cuda3std6ranges3__45__cpo4swapE)
_ZN39_INTERNAL_e9ea3cb8_4_k_cu_c58e89c6_27964cuda3std6ranges3__45__cpo4swapE:
	.zero		1
.L_9:


//--------------------- .nv.constant0._ZN7cutlass13device_kernelINS_4fmha6kernel28FmhaKernelTmaWarpSpecializedINS1_10collective30FmhaMainloopTmaWarpSpecializedINS_10bfloat16_tEffN4cute5tupleIJNS7_1CILi128EEENS9_ILi256EEENS9_ILi160EEEEEENS8_IJiNS9_ILi1EEENS8_IJiiEEEEEESG_SG_NS4_13DefaultFusionEJEEENS4_15FmhaFwdEpilogueIS6_fNS8_IJNS9_ILi64EEESC_SB_EEEEENS2_23IndividualTileSchedulerEJEEEEEvNT_6ParamsE --------------------------
	.section	.nv.constant0._ZN7cutlass13device_kernelINS_4fmha6kernel28FmhaKernelTmaWarpSpecializedINS1_10collective30FmhaMainloopTmaWarpSpecializedINS_10bfloat16_tEffN4cute5tupleIJNS7_1CILi128EEENS9_ILi256EEENS9_ILi160EEEEEENS8_IJiNS9_ILi1EEENS8_IJiiEEEEEESG_SG_NS4_13DefaultFusionEJEEENS4_15FmhaFwdEpilogueIS6_fNS8_IJNS9_ILi64EEESC_SB_EEEEENS2_23IndividualTileSchedulerEJEEEEEvNT_6ParamsE,"a",@progbits
	.sectionflags	@""
	.align	4
.nv.constant0._ZN7cutlass13device_kernelINS_4fmha6kernel28FmhaKernelTmaWarpSpecializedINS1_10collective30FmhaMainloopTmaWarpSpecializedINS_10bfloat16_tEffN4cute5tupleIJNS7_1CILi128EEENS9_ILi256EEENS9_ILi160EEEEEENS8_IJiNS9_ILi1EEENS8_IJiiEEEEEESG_SG_NS4_13DefaultFusionEJEEENS4_15FmhaFwdEpilogueIS6_fNS8_IJNS9_ILi64EEESC_SB_EEEEENS2_23IndividualTileSchedulerEJEEEEEvNT_6ParamsE:
	.zero		2688


//--------------------- SYMBOLS --------------------------

	.type		.nv.reservedSmem.offset0,@object
	.size		.nv.reservedSmem.offset0,0x4
	.type		__assertfail,@function
